	.headerflags	@"EF_CUDA_TEXMODE_UNIFIED EF_CUDA_64BIT_ADDRESS EF_CUDA_ACCELERATORS EF_CUDA_SM90 EF_CUDA_VIRTUAL_SM(EF_CUDA_SM90)"
	.elftype	@"ET_EXEC"


//--------------------- .nv.info                  --------------------------
	.section	.nv.info,"",@"SHT_CUDA_INFO"
	.align	4


	//----- nvinfo : EIATTR_REGCOUNT
	.align		4
        /*0000*/ 	.byte	0x04, 0x2f
        /*0002*/ 	.short	(.L_3 - .L_2)
	.align		4
.L_2:
        /*0004*/ 	.word	index@(triton_poi_fused_add_cat_clone_mul_4)
        /*0008*/ 	.word	0x0000003f


	//----- nvinfo : EIATTR_MIN_STACK_SIZE
	.align		4
.L_3:
        /*000c*/ 	.byte	0x04, 0x12
        /*000e*/ 	.short	(.L_5 - .L_4)
	.align		4
.L_4:
        /*0010*/ 	.word	index@(triton_poi_fused_add_cat_clone_mul_4)
        /*0014*/ 	.word	0x00000020


	//----- nvinfo : EIATTR_FRAME_SIZE
	.align		4
.L_5:
        /*0018*/ 	.byte	0x04, 0x11
        /*001a*/ 	.short	(.L_7 - .L_6)
	.align		4
.L_6:
        /*001c*/ 	.word	index@(triton_poi_fused_add_cat_clone_mul_4)
        /*0020*/ 	.word	0x00000020


	//----- nvinfo : EIATTR_MIN_STACK_SIZE
	.align		4
.L_7:
        /*0024*/ 	.byte	0x04, 0x12
        /*0026*/ 	.short	(.L_9 - .L_8)
	.align		4
.L_8:
        /*0028*/ 	.word	index@(triton_poi_fused_add_cat_clone_mul_4)
        /*002c*/ 	.word	0x00000020
.L_9:


//--------------------- .nv.info.triton_poi_fused_add_cat_clone_mul_4 --------------------------
	.section	.nv.info.triton_poi_fused_add_cat_clone_mul_4,"",@"SHT_CUDA_INFO"
	.sectionflags	@""
	.align	4


	//----- nvinfo : EIATTR_CUDA_API_VERSION
	.align		4
        /*0000*/ 	.byte	0x04, 0x37
        /*0002*/ 	.short	(.L_11 - .L_10)
.L_10:
        /*0004*/ 	.word	0x0000007c


	//----- nvinfo : EIATTR_KPARAM_INFO
	.align		4
.L_11:
        /*0008*/ 	.byte	0x04, 0x17
        /*000a*/ 	.short	(.L_13 - .L_12)
.L_12:
        /*000c*/ 	.word	0x00000000
        /*0010*/ 	.short	0x0005
        /*0012*/ 	.short	0x0020
        /*0014*/ 	.byte	0x00, 0xf4, 0x21, 0x00


	//----- nvinfo : EIATTR_KPARAM_INFO
	.align		4
.L_13:
        /*0018*/ 	.byte	0x04, 0x17
        /*001a*/ 	.short	(.L_15 - .L_14)
.L_14:
        /*001c*/ 	.word	0x00000000
        /*0020*/ 	.short	0x0004
        /*0022*/ 	.short	0x001c
        /*0024*/ 	.byte	0x00, 0xf0, 0x11, 0x00


	//----- nvinfo : EIATTR_KPARAM_INFO
	.align		4
.L_15:
        /*0028*/ 	.byte	0x04, 0x17
        /*002a*/ 	.short	(.L_17 - .L_16)
.L_16:
        /*002c*/ 	.word	0x00000000
        /*0030*/ 	.short	0x0003
        /*0032*/ 	.short	0x0018
        /*0034*/ 	.byte	0x00, 0xf0, 0x11, 0x00


	//----- nvinfo : EIATTR_KPARAM_INFO
	.align		4
.L_17:
        /*0038*/ 	.byte	0x04, 0x17
        /*003a*/ 	.short	(.L_19 - .L_18)
.L_18:
        /*003c*/ 	.word	0x00000000
        /*0040*/ 	.short	0x0002
        /*0042*/ 	.short	0x0010
        /*0044*/ 	.byte	0x00, 0xf4, 0x21, 0x00


	//----- nvinfo : EIATTR_KPARAM_INFO
	.align		4
.L_19:
        /*0048*/ 	.byte	0x04, 0x17
        /*004a*/ 	.short	(.L_21 - .L_20)
.L_20:
        /*004c*/ 	.word	0x00000000
        /*0050*/ 	.short	0x0001
        /*0052*/ 	.short	0x0008
        /*0054*/ 	.byte	0x00, 0xf4, 0x21, 0x00


	//----- nvinfo : EIATTR_KPARAM_INFO
	.align		4
.L_21:
        /*0058*/ 	.byte	0x04, 0x17
        /*005a*/ 	.short	(.L_23 - .L_22)
.L_22:
        /*005c*/ 	.word	0x00000000
        /*0060*/ 	.short	0x0000
        /*0062*/ 	.short	0x0000
        /*0064*/ 	.byte	0x00, 0xf4, 0x21, 0x00


	//----- nvinfo : EIATTR_SPARSE_MMA_MASK
	.align		4
.L_23:
        /*0068*/ 	.byte	0x03, 0x50
        /*006a*/ 	.short	0x0000


	//----- nvinfo : EIATTR_MAXREG_COUNT
	.align		4
        /*006c*/ 	.byte	0x03, 0x1b
        /*006e*/ 	.short	0x00ff


	//----- nvinfo : EIATTR_EXIT_INSTR_OFFSETS
	.align		4
        /*0070*/ 	.byte	0x04, 0x1c
        /*0072*/ 	.short	(.L_25 - .L_24)


	//   ....[0]....
.L_24:
        /*0074*/ 	.word	0x00006030


	//----- nvinfo : EIATTR_REQNTID
	.align		4
.L_25:
        /*0078*/ 	.byte	0x04, 0x10
        /*007a*/ 	.short	(.L_27 - .L_26)
.L_26:
        /*007c*/ 	.word	0x00000080
        /*0080*/ 	.word	0x00000001
        /*0084*/ 	.word	0x00000001


	//----- nvinfo : EIATTR_CRS_STACK_SIZE
	.align		4
.L_27:
        /*0088*/ 	.byte	0x04, 0x1e
        /*008a*/ 	.short	(.L_29 - .L_28)
.L_28:
        /*008c*/ 	.word	0x00000000


	//----- nvinfo : EIATTR_CBANK_PARAM_SIZE
	.align		4
.L_29:
        /*0090*/ 	.byte	0x03, 0x19
        /*0092*/ 	.short	0x0028


	//----- nvinfo : EIATTR_PARAM_CBANK
	.align		4
        /*0094*/ 	.byte	0x04, 0x0a
        /*0096*/ 	.short	(.L_31 - .L_30)
	.align		4
.L_30:
        /*0098*/ 	.word	index@(.nv.constant0.triton_poi_fused_add_cat_clone_mul_4)
        /*009c*/ 	.short	0x0210
        /*009e*/ 	.short	0x0028


	//----- nvinfo : EIATTR_SW_WAR
	.align		4
.L_31:
        /*00a0*/ 	.byte	0x04, 0x36
        /*00a2*/ 	.short	(.L_33 - .L_32)
.L_32:
        /*00a4*/ 	.word	0x00000008
.L_33:


//--------------------- .nv.callgraph             --------------------------
	.section	.nv.callgraph,"",@"SHT_CUDA_CALLGRAPH"
	.align	4
	.sectionentsize	8
	.align		4
        /*0000*/ 	.word	0x00000000
	.align		4
        /*0004*/ 	.word	0xffffffff
	.align		4
        /*0008*/ 	.word	0x00000000
	.align		4
        /*000c*/ 	.word	0xfffffffe
	.align		4
        /*0010*/ 	.word	0x00000000
	.align		4
        /*0014*/ 	.word	0xfffffffd
	.align		4
        /*0018*/ 	.word	0x00000000
	.align		4
        /*001c*/ 	.word	0xfffffffc


//--------------------- .nv.constant4             --------------------------
	.section	.nv.constant4,"a",@progbits
	.align	8
	.align		8
.nv.constant4:
        /*0000*/ 	.dword	_$_str
	.align		8
        /*0008*/ 	.dword	__cudart_i2opi_f


//--------------------- .text.triton_poi_fused_add_cat_clone_mul_4 --------------------------
	.section	.text.triton_poi_fused_add_cat_clone_mul_4,"ax",@progbits
	.align	128
        .global         triton_poi_fused_add_cat_clone_mul_4
        .type           triton_poi_fused_add_cat_clone_mul_4,@function
        .size           triton_poi_fused_add_cat_clone_mul_4,(.L_x_49 - triton_poi_fused_add_cat_clone_mul_4)
        .other          triton_poi_fused_add_cat_clone_mul_4,@"STO_CUDA_ENTRY STV_DEFAULT"
triton_poi_fused_add_cat_clone_mul_4:
.text.triton_poi_fused_add_cat_clone_mul_4:
[----:B------:R-:W0:Y:S01]  /*0000*/  LDC R1, c[0x0][0x28] ;  /* 0x00000a00ff017b82 */ /* 0x000e220000000800 */
[----:B------:R-:W1:Y:S01]  /*0010*/  S2R R0, SR_TID.X ;  /* 0x0000000000007919 */ /* 0x000e620000002100 */
[----:B------:R-:W-:Y:S01]  /*0020*/  ULDC UR6, c[0x0][0x228] ;  /* 0x00008a0000067ab9 */ /* 0x000fe20000000800 */
[----:B------:R-:W-:-:S05]  /*0030*/  ULDC.64 UR4, c[0x0][0x208] ;  /* 0x0000820000047ab9 */ /* 0x000fca0000000a00 */
[----:B------:R-:W2:Y:S01]  /*0040*/  LDC.64 R36, c[0x0][0x210] ;  /* 0x00008400ff247b82 */ /* 0x000ea20000000a00 */
[----:B------:R-:W3:Y:S01]  /*0050*/  S2R R3, SR_CTAID.X ;  /* 0x0000000000037919 */ /* 0x000ee20000002500 */
[----:B0-----:R-:W-:Y:S02]  /*0060*/  VIADD R1, R1, 0xffffffe0 ;  /* 0xffffffe001017836 */ /* 0x001fe40000000000 */
[----:B-1----:R-:W-:Y:S01]  /*0070*/  IMAD.SHL.U32 R0, R0, 0x8, RZ ;  /* 0x0000000800007824 */ /* 0x002fe200078e00ff */
[----:B---3--:R-:W-:-:S04]  /*0080*/  SHF.R.S32.HI R4, RZ, 0x15, R3 ;  /* 0x00000015ff047819 */ /* 0x008fc80000011403 */
[----:B------:R-:W-:Y:S02]  /*0090*/  LOP3.LUT R0, R0, 0x3f8, RZ, 0xc0, !PT ;  /* 0x000003f800007812 */ /* 0x000fe400078ec0ff */
[----:B------:R-:W-:-:S03]  /*00a0*/  SGXT R4, R4, 0x1 ;  /* 0x000000010404781a */ /* 0x000fc60000000200 */
[----:B------:R-:W-:-:S04]  /*00b0*/  IMAD R3, R3, 0x400, R0 ;  /* 0x0000040003037824 */ /* 0x000fc800078e0200 */
[C---:B------:R-:W-:Y:S01]  /*00c0*/  VIADD R5, R3.reuse, 0x1 ;  /* 0x0000000103057836 */ /* 0x040fe20000000000 */
[----:B------:R-:W-:Y:S01]  /*00d0*/  IADD3 R9, R3, 0x4, RZ ;  /* 0x0000000403097810 */ /* 0x000fe20007ffe0ff */
[----:B------:R-:W-:Y:S01]  /*00e0*/  VIADD R7, R3, 0x2 ;  /* 0x0000000203077836 */ /* 0x000fe20000000000 */
[C---:B------:R-:W-:Y:S02]  /*00f0*/  LEA.HI R51, R4.reuse, R3, RZ, 0x7 ;  /* 0x0000000304337211 */ /* 0x040fe400078f38ff */
[C---:B------:R-:W-:Y:S02]  /*0100*/  LEA.HI R0, R4.reuse, R5, RZ, 0x7 ;  /* 0x0000000504007211 */ /* 0x040fe400078f38ff */
[----:B------:R-:W-:Y:S02]  /*0110*/  LEA.HI R10, R4, R9, RZ, 0x7 ;  /* 0x00000009040a7211 */ /* 0x000fe400078f38ff */
[----:B------:R-:W-:Y:S02]  /*0120*/  LOP3.LUT R0, R0, 0xff80, RZ, 0xc0, !PT ;  /* 0x0000ff8000007812 */ /* 0x000fe400078ec0ff */
[----:B------:R-:W-:-:S02]  /*0130*/  LOP3.LUT R26, R51, 0xffffff80, RZ, 0xc0, !PT ;  /* 0xffffff80331a7812 */ /* 0x000fc400078ec0ff */
[C---:B------:R-:W-:Y:S01]  /*0140*/  LEA.HI R27, R4.reuse, R3, RZ, 0xc ;  /* 0x00000003041b7211 */ /* 0x040fe200078f60ff */
[----:B------:R-:W-:Y:S01]  /*0150*/  IMAD.IADD R2, R5, 0x1, -R0 ;  /* 0x0000000105027824 */ /* 0x000fe200078e0a00 */
[----:B------:R-:W-:Y:S01]  /*0160*/  LEA.HI R0, R4, R7, RZ, 0x7 ;  /* 0x0000000704007211 */ /* 0x000fe200078f38ff */
[C---:B------:R-:W-:Y:S01]  /*0170*/  VIADD R5, R3.reuse, 0x3 ;  /* 0x0000000303057836 */ /* 0x040fe20000000000 */
[----:B------:R-:W-:Y:S01]  /*0180*/  SHF.R.S32.HI R27, RZ, 0xc, R27 ;  /* 0x0000000cff1b7819 */ /* 0x000fe2000001141b */
[----:B------:R-:W-:Y:S01]  /*0190*/  IMAD.IADD R26, R3, 0x1, -R26 ;  /* 0x00000001031a7824 */ /* 0x000fe200078e0a1a */
[----:B------:R-:W-:Y:S02]  /*01a0*/  PRMT R11, R2, 0x8880, RZ ;  /* 0x00008880020b7816 */ /* 0x000fe400000000ff */
[----:B------:R-:W-:Y:S02]  /*01b0*/  LEA.HI R6, R4, R5, RZ, 0x7 ;  /* 0x0000000504067211 */ /* 0x000fe400078f38ff */
[----:B------:R-:W-:-:S02]  /*01c0*/  LOP3.LUT R0, R0, 0xff80, RZ, 0xc0, !PT ;  /* 0x0000ff8000007812 */ /* 0x000fc400078ec0ff */
[----:B------:R-:W-:Y:S02]  /*01d0*/  LOP3.LUT R6, R6, 0xff80, RZ, 0xc0, !PT ;  /* 0x0000ff8006067812 */ /* 0x000fe400078ec0ff */
[----:B------:R-:W-:Y:S01]  /*01e0*/  PRMT R11, R11, 0x7710, RZ ;  /* 0x000077100b0b7816 */ /* 0x000fe200000000ff */
[----:B------:R-:W-:Y:S01]  /*01f0*/  IMAD.IADD R8, R7, 0x1, -R0 ;  /* 0x0000000107087824 */ /* 0x000fe200078e0a00 */
[----:B------:R-:W-:Y:S01]  /*0200*/  LOP3.LUT R0, R10, 0xff80, RZ, 0xc0, !PT ;  /* 0x0000ff800a007812 */ /* 0x000fe200078ec0ff */
[----:B------:R-:W-:Y:S01]  /*0210*/  IMAD.IADD R10, R5, 0x1, -R6 ;  /* 0x00000001050a7824 */ /* 0x000fe200078e0a06 */
[----:B------:R-:W-:Y:S01]  /*0220*/  SHF.R.U32.HI R11, RZ, 0x9, R11 ;  /* 0x00000009ff0b7819 */ /* 0x000fe2000001160b */
[C---:B------:R-:W-:Y:S02]  /*0230*/  VIADD R5, R3.reuse, 0x5 ;  /* 0x0000000503057836 */ /* 0x040fe40000000000 */
[----:B------:R-:W-:Y:S01]  /*0240*/  VIADD R7, R3, 0x6 ;  /* 0x0000000603077836 */ /* 0x000fe20000000000 */
[----:B------:R-:W-:Y:S01]  /*0250*/  LOP3.LUT R13, R11, 0x3f, RZ, 0xc0, !PT ;  /* 0x0000003f0b0d7812 */ /* 0x000fe200078ec0ff */
[----:B------:R-:W-:Y:S01]  /*0260*/  IMAD.IADD R11, R9, 0x1, -R0 ;  /* 0x00000001090b7824 */ /* 0x000fe200078e0a00 */
[C---:B------:R-:W-:Y:S01]  /*0270*/  LEA.HI R0, R4.reuse, R5, RZ, 0x7 ;  /* 0x0000000504007211 */ /* 0x040fe200078f38ff */
[----:B------:R-:W-:Y:S01]  /*0280*/  VIADD R9, R3, 0x7 ;  /* 0x0000000703097836 */ /* 0x000fe20000000000 */
[----:B------:R-:W-:Y:S01]  /*0290*/  LEA.HI R6, R4, R7, RZ, 0x7 ;  /* 0x0000000704067211 */ /* 0x000fe200078f38ff */
[----:B------:R-:W-:Y:S01]  /*02a0*/  IMAD.IADD R13, R2, 0x1, R13 ;  /* 0x00000001020d7824 */ /* 0x000fe200078e020d */
[----:B------:R-:W-:-:S02]  /*02b0*/  LOP3.LUT R0, R0, 0xff80, RZ, 0xc0, !PT ;  /* 0x0000ff8000007812 */ /* 0x000fc400078ec0ff */
[----:B------:R-:W-:Y:S02]  /*02c0*/  LEA.HI R12, R4, R9, RZ, 0x7 ;  /* 0x00000009040c7211 */ /* 0x000fe400078f38ff */
[----:B------:R-:W-:Y:S02]  /*02d0*/  IADD3 R0, R5, -R0, RZ ;  /* 0x8000000005007210 */ /* 0x000fe40007ffe0ff */
[----:B------:R-:W-:Y:S02]  /*02e0*/  PRMT R5, R8, 0x8880, RZ ;  /* 0x0000888008057816 */ /* 0x000fe400000000ff */
[----:B------:R-:W-:Y:S02]  /*02f0*/  LOP3.LUT R6, R6, 0xff80, RZ, 0xc0, !PT ;  /* 0x0000ff8006067812 */ /* 0x000fe400078ec0ff */
[----:B------:R-:W-:Y:S02]  /*0300*/  LOP3.LUT R12, R12, 0xff80, RZ, 0xc0, !PT ;  /* 0x0000ff800c0c7812 */ /* 0x000fe400078ec0ff */
[----:B------:R-:W-:Y:S01]  /*0310*/  PRMT R5, R5, 0x7710, RZ ;  /* 0x0000771005057816 */ /* 0x000fe200000000ff */
[----:B------:R-:W-:Y:S01]  /*0320*/  IMAD.IADD R6, R7, 0x1, -R6 ;  /* 0x0000000107067824 */ /* 0x000fe200078e0a06 */
[----:B------:R-:W-:Y:S01]  /*0330*/  LOP3.LUT R13, R13, 0xc0, RZ, 0xc0, !PT ;  /* 0x000000c00d0d7812 */ /* 0x000fe200078ec0ff */
[----:B------:R-:W-:Y:S01]  /*0340*/  IMAD.IADD R7, R9, 0x1, -R12 ;  /* 0x0000000109077824 */ /* 0x000fe200078e0a0c */
[----:B------:R-:W-:-:S02]  /*0350*/  PRMT R9, R10, 0x8880, RZ ;  /* 0x000088800a097816 */ /* 0x000fc400000000ff */
[----:B------:R-:W-:Y:S01]  /*0360*/  SHF.R.U32.HI R5, RZ, 0x9, R5 ;  /* 0x00000009ff057819 */ /* 0x000fe20000011605 */
[----:B------:R-:W-:Y:S01]  /*0370*/  IMAD.MOV R13, RZ, RZ, -R13 ;  /* 0x000000ffff0d7224 */ /* 0x000fe200078e0a0d */
[----:B------:R-:W-:Y:S02]  /*0380*/  PRMT R9, R9, 0x7710, RZ ;  /* 0x0000771009097816 */ /* 0x000fe400000000ff */
[----:B------:R-:W-:Y:S02]  /*0390*/  LOP3.LUT R5, R5, 0x3f, RZ, 0xc0, !PT ;  /* 0x0000003f05057812 */ /* 0x000fe400078ec0ff */
[----:B------:R-:W-:Y:S02]  /*03a0*/  PRMT R12, R11, 0x8880, RZ ;  /* 0x000088800b0c7816 */ /* 0x000fe400000000ff */
[----:B------:R-:W-:Y:S01]  /*03b0*/  SHF.R.U32.HI R9, RZ, 0x9, R9 ;  /* 0x00000009ff097819 */ /* 0x000fe20000011609 */
[----:B------:R-:W-:Y:S01]  /*03c0*/  IMAD.IADD R5, R8, 0x1, R5 ;  /* 0x0000000108057824 */ /* 0x000fe200078e0205 */
[----:B------:R-:W-:-:S02]  /*03d0*/  PRMT R13, R13, 0x7710, RZ ;  /* 0x000077100d0d7816 */ /* 0x000fc400000000ff */
[----:B------:R-:W-:Y:S02]  /*03e0*/  PRMT R12, R12, 0x7710, RZ ;  /* 0x000077100c0c7816 */ /* 0x000fe400000000ff */
[----:B------:R-:W-:Y:S01]  /*03f0*/  LOP3.LUT R9, R9, 0x3f, RZ, 0xc0, !PT ;  /* 0x0000003f09097812 */ /* 0x000fe200078ec0ff */
[----:B------:R-:W-:Y:S01]  /*0400*/  IMAD.IADD R2, R2, 0x1, R13 ;  /* 0x0000000102027824 */ /* 0x000fe200078e020d */
[----:B------:R-:W-:Y:S02]  /*0410*/  LOP3.LUT R5, R5, 0xc0, RZ, 0xc0, !PT ;  /* 0x000000c005057812 */ /* 0x000fe400078ec0ff */
[----:B------:R-:W-:Y:S02]  /*0420*/  SHF.R.U32.HI R12, RZ, 0x9, R12 ;  /* 0x00000009ff0c7819 */ /* 0x000fe4000001160c */
[----:B------:R-:W-:Y:S01]  /*0430*/  IADD3 R9, R10, R9, RZ ;  /* 0x000000090a097210 */ /* 0x000fe20007ffe0ff */
[----:B------:R-:W-:Y:S01]  /*0440*/  IMAD.MOV R14, RZ, RZ, -R5 ;  /* 0x000000ffff0e7224 */ /* 0x000fe200078e0a05 */
[----:B------:R-:W-:-:S02]  /*0450*/  PRMT R13, R26, 0x8880, RZ ;  /* 0x000088801a0d7816 */ /* 0x000fc400000000ff */
[----:B------:R-:W-:Y:S02]  /*0460*/  LOP3.LUT R12, R12, 0x3f, RZ, 0xc0, !PT ;  /* 0x0000003f0c0c7812 */ /* 0x000fe400078ec0ff */
[----:B------:R-:W-:Y:S02]  /*0470*/  LOP3.LUT R9, R9, 0xc0, RZ, 0xc0, !PT ;  /* 0x000000c009097812 */ /* 0x000fe400078ec0ff */
[----:B------:R-:W-:Y:S01]  /*0480*/  PRMT R5, R13, 0x7710, RZ ;  /* 0x000077100d057816 */ /* 0x000fe200000000ff */
[----:B------:R-:W-:Y:S01]  /*0490*/  IMAD.IADD R12, R11, 0x1, R12 ;  /* 0x000000010b0c7824 */ /* 0x000fe200078e020c */
[----:B------:R-:W-:Y:S01]  /*04a0*/  PRMT R15, R7, 0x8880, RZ ;  /* 0x00008880070f7816 */ /* 0x000fe200000000ff */
[----:B------:R-:W-:Y:S01]  /*04b0*/  IMAD.MOV R13, RZ, RZ, -R9 ;  /* 0x000000ffff0d7224 */ /* 0x000fe200078e0a09 */
[----:B------:R-:W-:Y:S02]  /*04c0*/  SHF.R.U32.HI R5, RZ, 0x9, R5 ;  /* 0x00000009ff057819 */ /* 0x000fe40000011605 */
[----:B------:R-:W-:-:S02]  /*04d0*/  PRMT R9, R14, 0x7710, RZ ;  /* 0x000077100e097816 */ /* 0x000fc400000000ff */
[----:B------:R-:W-:Y:S02]  /*04e0*/  LOP3.LUT R5, R5, 0x3f, RZ, 0xc0, !PT ;  /* 0x0000003f05057812 */ /* 0x000fe400078ec0ff */
[----:B------:R-:W-:Y:S01]  /*04f0*/  LOP3.LUT R12, R12, 0xc0, RZ, 0xc0, !PT ;  /* 0x000000c00c0c7812 */ /* 0x000fe200078ec0ff */
[----:B------:R-:W-:Y:S01]  /*0500*/  IMAD.IADD R8, R8, 0x1, R9 ;  /* 0x0000000108087824 */ /* 0x000fe200078e0209 */
[----:B------:R-:W-:Y:S02]  /*0510*/  IADD3 R9, R26, R5, RZ ;  /* 0x000000051a097210 */ /* 0x000fe40007ffe0ff */
[----:B------:R-:W-:Y:S01]  /*0520*/  PRMT R13, R13, 0x7710, RZ ;  /* 0x000077100d0d7816 */ /* 0x000fe200000000ff */
[----:B------:R-:W-:Y:S01]  /*0530*/  IMAD.MOV R12, RZ, RZ, -R12 ;  /* 0x000000ffff0c7224 */ /* 0x000fe200078e0a0c */
[----:B------:R-:W-:Y:S01]  /*0540*/  LOP3.LUT R9, R9, 0xc0, RZ, 0xc0, !PT ;  /* 0x000000c009097812 */ /* 0x000fe200078ec0ff */
[----:B------:R-:W0:Y:S01]  /*0550*/  LDC.64 R4, c[0x0][0x218] ;  /* 0x00008600ff047b82 */ /* 0x000e220000000a00 */
[----:B------:R-:W-:-:S02]  /*0560*/  PRMT R15, R15, 0x7710, RZ ;  /* 0x000077100f0f7816 */ /* 0x000fc400000000ff */
[----:B------:R-:W-:Y:S01]  /*0570*/  PRMT R14, R12, 0x7710, RZ ;  /* 0x000077100c0e7816 */ /* 0x000fe200000000ff */
[----:B------:R-:W-:Y:S01]  /*0580*/  IMAD.IADD R12, R10, 0x1, R13 ;  /* 0x000000010a0c7824 */ /* 0x000fe200078e020d */
[----:B------:R-:W-:Y:S01]  /*0590*/  PRMT R10, R0, 0x8880, RZ ;  /* 0x00008880000a7816 */ /* 0x000fe200000000ff */
[----:B------:R-:W-:Y:S01]  /*05a0*/  IMAD.MOV R17, RZ, RZ, -R9 ;  /* 0x000000ffff117224 */ /* 0x000fe200078e0a09 */
[----:B------:R-:W-:Y:S01]  /*05b0*/  PRMT R13, R6, 0x8880, RZ ;  /* 0x00008880060d7816 */ /* 0x000fe200000000ff */
[----:B------:R-:W-:Y:S01]  /*05c0*/  IMAD.IADD R11, R11, 0x1, R14 ;  /* 0x000000010b0b7824 */ /* 0x000fe200078e020e */
[----:B------:R-:W-:Y:S02]  /*05d0*/  PRMT R9, R10, 0x7710, RZ ;  /* 0x000077100a097816 */ /* 0x000fe400000000ff */
[----:B------:R-:W-:Y:S02]  /*05e0*/  PRMT R17, R17, 0x7710, RZ ;  /* 0x0000771011117816 */ /* 0x000fe400000000ff */
[----:B------:R-:W-:-:S02]  /*05f0*/  SHF.R.U32.HI R10, RZ, 0x9, R9 ;  /* 0x00000009ff0a7819 */ /* 0x000fc40000011609 */
[----:B------:R-:W-:Y:S01]  /*0600*/  PRMT R13, R13, 0x7710, RZ ;  /* 0x000077100d0d7816 */ /* 0x000fe200000000ff */
[----:B------:R-:W-:Y:S01]  /*0610*/  IMAD.IADD R9, R26, 0x1, R17 ;  /* 0x000000011a097824 */ /* 0x000fe200078e0211 */
[----:B------:R-:W-:Y:S02]  /*0620*/  SHF.R.U32.HI R16, RZ, 0x9, R15 ;  /* 0x00000009ff107819 */ /* 0x000fe4000001160f */
[----:B------:R-:W-:Y:S02]  /*0630*/  SHF.R.U32.HI R14, RZ, 0x9, R13 ;  /* 0x00000009ff0e7819 */ /* 0x000fe4000001160d */
[----:B------:R-:W-:Y:S02]  /*0640*/  LOP3.LUT R9, R9, 0xffff, RZ, 0xc0, !PT ;  /* 0x0000ffff09097812 */ /* 0x000fe400078ec0ff */
[----:B------:R-:W-:Y:S02]  /*0650*/  LOP3.LUT R13, R10, 0x3f, RZ, 0xc0, !PT ;  /* 0x0000003f0a0d7812 */ /* 0x000fe400078ec0ff */
[----:B------:R-:W-:-:S02]  /*0660*/  PRMT R10, R9, 0x8880, RZ ;  /* 0x00008880090a7816 */ /* 0x000fc400000000ff */
[----:B------:R-:W-:Y:S01]  /*0670*/  LOP3.LUT R15, R14, 0x3f, RZ, 0xc0, !PT ;  /* 0x0000003f0e0f7812 */ /* 0x000fe200078ec0ff */
[----:B------:R-:W-:Y:S01]  /*0680*/  IMAD.IADD R13, R0, 0x1, R13 ;  /* 0x00000001000d7824 */ /* 0x000fe200078e020d */
[----:B------:R-:W-:Y:S01]  /*0690*/  LOP3.LUT R16, R16, 0x3f, RZ, 0xc0, !PT ;  /* 0x0000003f10107812 */ /* 0x000fe200078ec0ff */
[----:B------:R-:W-:Y:S02]  /*06a0*/  IMAD R29, R10, UR6, R27 ;  /* 0x000000060a1d7c24 */ /* 0x000fe4000f8e021b */
[----:B------:R-:W-:Y:S01]  /*06b0*/  IMAD.IADD R15, R6, 0x1, R15 ;  /* 0x00000001060f7824 */ /* 0x000fe200078e020f */
[----:B------:R-:W-:Y:S01]  /*06c0*/  LOP3.LUT R13, R13, 0xc0, RZ, 0xc0, !PT ;  /* 0x000000c00d0d7812 */ /* 0x000fe200078ec0ff */
[----:B0-----:R-:W-:-:S03]  /*06d0*/  IMAD.WIDE R28, R29, 0x4, R4 ;  /* 0x000000041d1c7825 */ /* 0x001fc600078e0204 */
[----:B------:R-:W-:Y:S01]  /*06e0*/  LOP3.LUT R15, R15, 0xc0, RZ, 0xc0, !PT ;  /* 0x000000c00f0f7812 */ /* 0x000fe200078ec0ff */
[----:B------:R-:W-:Y:S01]  /*06f0*/  IMAD.IADD R16, R7, 0x1, R16 ;  /* 0x0000000107107824 */ /* 0x000fe200078e0210 */
[----:B------:R-:W-:Y:S01]  /*0700*/  IADD3 R9, RZ, -R13, RZ ;  /* 0x8000000dff097210 */ /* 0x000fe20007ffe0ff */
[----:B------:R-:W3:Y:S02]  /*0710*/  LDG.E.EL R28, desc[UR4][R28.64] ;  /* 0x000000041c1c7981 */ /* 0x000ee4000c2e1900 */
[----:B------:R-:W-:Y:S01]  /*0720*/  IMAD.MOV R13, RZ, RZ, -R15 ;  /* 0x000000ffff0d7224 */ /* 0x000fe200078e0a0f */
[----:B------:R-:W-:Y:S02]  /*0730*/  LOP3.LUT R16, R16, 0xc0, RZ, 0xc0, !PT ;  /* 0x000000c010107812 */ /* 0x000fe400078ec0ff */
[----:B------:R-:W-:Y:S02]  /*0740*/  PRMT R9, R9, 0x7710, RZ ;  /* 0x0000771009097816 */ /* 0x000fe400000000ff */
[----:B------:R-:W-:Y:S01]  /*0750*/  PRMT R13, R13, 0x7710, RZ ;  /* 0x000077100d0d7816 */ /* 0x000fe200000000ff */
[----:B------:R-:W-:Y:S01]  /*0760*/  IMAD.MOV R16, RZ, RZ, -R16 ;  /* 0x000000ffff107224 */ /* 0x000fe200078e0a10 */
[----:B------:R-:W-:Y:S01]  /*0770*/  LOP3.LUT R2, R2, 0xffff, RZ, 0xc0, !PT ;  /* 0x0000ffff02027812 */ /* 0x000fe200078ec0ff */
[----:B------:R-:W-:-:S02]  /*0780*/  IMAD.IADD R0, R0, 0x1, R9 ;  /* 0x0000000100007824 */ /* 0x000fc400078e0209 */
[----:B------:R-:W-:Y:S01]  /*0790*/  IMAD.IADD R6, R6, 0x1, R13 ;  /* 0x0000000106067824 */ /* 0x000fe200078e020d */
[----:B------:R-:W-:Y:S02]  /*07a0*/  PRMT R10, R16, 0x7710, RZ ;  /* 0x00007710100a7816 */ /* 0x000fe400000000ff */
[----:B------:R-:W-:Y:S02]  /*07b0*/  LOP3.LUT R12, R12, 0xffff, RZ, 0xc0, !PT ;  /* 0x0000ffff0c0c7812 */ /* 0x000fe400078ec0ff */
[----:B------:R-:W-:Y:S01]  /*07c0*/  LOP3.LUT R8, R8, 0xffff, RZ, 0xc0, !PT ;  /* 0x0000ffff08087812 */ /* 0x000fe200078ec0ff */
[----:B------:R-:W-:Y:S01]  /*07d0*/  IMAD.IADD R7, R7, 0x1, R10 ;  /* 0x0000000107077824 */ /* 0x000fe200078e020a */
[----:B------:R-:W-:Y:S02]  /*07e0*/  LOP3.LUT R11, R11, 0xffff, RZ, 0xc0, !PT ;  /* 0x0000ffff0b0b7812 */ /* 0x000fe400078ec0ff */
[----:B------:R-:W-:Y:S02]  /*07f0*/  LOP3.LUT R6, R6, 0xffff, RZ, 0xc0, !PT ;  /* 0x0000ffff06067812 */ /* 0x000fe400078ec0ff */
[----:B------:R-:W-:-:S02]  /*0800*/  LOP3.LUT R0, R0, 0xffff, RZ, 0xc0, !PT ;  /* 0x0000ffff00007812 */ /* 0x000fc400078ec0ff */
[----:B------:R-:W-:Y:S02]  /*0810*/  PRMT R2, R2, 0x8880, RZ ;  /* 0x0000888002027816 */ /* 0x000fe400000000ff */
[----:B------:R-:W-:Y:S02]  /*0820*/  PRMT R12, R12, 0x8880, RZ ;  /* 0x000088800c0c7816 */ /* 0x000fe400000000ff */
[----:B------:R-:W-:Y:S02]  /*0830*/  PRMT R8, R8, 0x8880, RZ ;  /* 0x0000888008087816 */ /* 0x000fe400000000ff */
[----:B------:R-:W-:Y:S02]  /*0840*/  PRMT R11, R11, 0x8880, RZ ;  /* 0x000088800b0b7816 */ /* 0x000fe400000000ff */
[----:B------:R-:W-:Y:S02]  /*0850*/  PRMT R9, R6, 0x8880, RZ ;  /* 0x0000888006097816 */ /* 0x000fe400000000ff */
[----:B------:R-:W-:-:S02]  /*0860*/  LOP3.LUT R7, R7, 0xffff, RZ, 0xc0, !PT ;  /* 0x0000ffff07077812 */ /* 0x000fc400078ec0ff */
[----:B------:R-:W-:Y:S01]  /*0870*/  PRMT R10, R0, 0x8880, RZ ;  /* 0x00008880000a7816 */ /* 0x000fe200000000ff */
[----:B------:R-:W-:Y:S01]  /*0880*/  IMAD.MOV.U32 R0, RZ, RZ, R2 ;  /* 0x000000ffff007224 */ /* 0x000fe200078e0002 */
[----:B------:R-:W-:Y:S01]  /*0890*/  MOV R2, R8 ;  /* 0x0000000800027202 */ /* 0x000fe20000000f00 */
[----:B------:R-:W-:Y:S01]  /*08a0*/  IMAD.MOV.U32 R6, RZ, RZ, R12 ;  /* 0x000000ffff067224 */ /* 0x000fe200078e000c */
[----:B------:R-:W-:Y:S01]  /*08b0*/  PRMT R14, R7, 0x8880, RZ ;  /* 0x00008880070e7816 */ /* 0x000fe200000000ff */
[----:B------:R-:W-:Y:S02]  /*08c0*/  IMAD.MOV.U32 R8, RZ, RZ, R11 ;  /* 0x000000ffff087224 */ /* 0x000fe400078e000b */
[----:B------:R-:W-:Y:S02]  /*08d0*/  IMAD.MOV.U32 R12, RZ, RZ, R9 ;  /* 0x000000ffff0c7224 */ /* 0x000fe400078e0009 */
[--C-:B------:R-:W-:Y:S02]  /*08e0*/  IMAD R7, R0, UR6, R27.reuse ;  /* 0x0000000600077c24 */ /* 0x100fe4000f8e021b */
[----:B------:R-:W-:-:S02]  /*08f0*/  IMAD R9, R2, UR6, R27 ;  /* 0x0000000602097c24 */ /* 0x000fc4000f8e021b */
[--C-:B------:R-:W-:Y:S02]  /*0900*/  IMAD R11, R6, UR6, R27.reuse ;  /* 0x00000006060b7c24 */ /* 0x100fe4000f8e021b */
[--C-:B------:R-:W-:Y:S02]  /*0910*/  IMAD R13, R8, UR6, R27.reuse ;  /* 0x00000006080d7c24 */ /* 0x100fe4000f8e021b */
[--C-:B------:R-:W-:Y:S02]  /*0920*/  IMAD R15, R10, UR6, R27.reuse ;  /* 0x000000060a0f7c24 */ /* 0x100fe4000f8e021b */
[--C-:B------:R-:W-:Y:S02]  /*0930*/  IMAD R21, R12, UR6, R27.reuse ;  /* 0x000000060c157c24 */ /* 0x100fe4000f8e021b */
[----:B------:R-:W-:Y:S02]  /*0940*/  IMAD R17, R14, UR6, R27 ;  /* 0x000000060e117c24 */ /* 0x000fe4000f8e021b */
[----:B------:R-:W-:-:S04]  /*0950*/  IMAD.WIDE R6, R7, 0x4, R4 ;  /* 0x0000000407067825 */ /* 0x000fc800078e0204 */
[--C-:B------:R-:W-:Y:S01]  /*0960*/  IMAD.WIDE R8, R9, 0x4, R4.reuse ;  /* 0x0000000409087825 */ /* 0x100fe200078e0204 */
[----:B------:R-:W5:Y:S03]  /*0970*/  LDG.E.EL R29, desc[UR4][R6.64] ;  /* 0x00000004061d7981 */ /* 0x000f66000c2e1900 */
        /* <DEDUP_REMOVED lines=8> */
[----:B------:R-:W-:Y:S01]  /*0a00*/  IMAD.WIDE R4, R17, 0x4, R4 ;  /* 0x0000000411047825 */ /* 0x000fe200078e0204 */
[----:B------:R-:W5:Y:S03]  /*0a10*/  LDG.E.EL R34, desc[UR4][R20.64] ;  /* 0x0000000414227981 */ /* 0x000f66000c2e1900 */
[----:B--2---:R-:W-:Y:S01]  /*0a20*/  IMAD.WIDE R16, R3, 0x2, R36 ;  /* 0x0000000203107825 */ /* 0x004fe200078e0224 */
[----:B------:R-:W-:Y:S01]  /*0a30*/  BSSY B0, `(.L_x_0) ;  /* 0x0000045000007945 */ /* 0x000fe20003800000 */
[----:B------:R0:W5:Y:S04]  /*0a40*/  LDG.E.EL R35, desc[UR4][R4.64] ;  /* 0x0000000404237981 */ /* 0x000168000c2e1900 */
[----:B------:R-:W5:Y:S01]  /*0a50*/  LDG.E.128 R16, desc[UR4][R16.64] ;  /* 0x0000000410107981 */ /* 0x000f62000c1e1d00 */
[----:B---3--:R-:W-:-:S06]  /*0a60*/  FMUL R0, R28, 0.63661974668502807617 ;  /* 0x3f22f9831c007820 */ /* 0x008fcc0000400000 */
[----:B------:R-:W1:Y:S01]  /*0a70*/  F2I.FTZ.NTZ R0, R0 ;  /* 0x0000000000007305 */ /* 0x000e620000213100 */
[----:B------:R-:W-:-:S05]  /*0a80*/  FADD.FTZ R38, |R28|, -RZ ;  /* 0x800000ff1c267221 */ /* 0x000fca0000010200 */
[----:B------:R-:W-:Y:S02]  /*0a90*/  FSETP.GE.AND P6, PT, R38, 105615, PT ;  /* 0x47ce47802600780b */ /* 0x000fe40003fc6000 */
[----:B-1----:R-:W-:-:S05]  /*0aa0*/  I2FP.F32.S32 R3, R0 ;  /* 0x0000000000037245 */ /* 0x002fca0000201400 */
[----:B------:R-:W-:-:S04]  /*0ab0*/  FFMA.FTZ R2, R3, -1.5707962512969970703, R28 ;  /* 0xbfc90fda03027823 */ /* 0x000fc8000001001c */
[----:B------:R-:W-:Y:S01]  /*0ac0*/  FFMA.FTZ R2, R3, -7.5497894158615963534e-08, R2 ;  /* 0xb3a2216803027823 */ /* 0x000fe20000010002 */
[----:B------:R-:W-:-:S03]  /*0ad0*/  FSETP.NEU.AND P0, PT, R38, +INF , PT ;  /* 0x7f8000002600780b */ /* 0x000fc60003f0d000 */
[----:B------:R-:W-:Y:S01]  /*0ae0*/  FFMA.FTZ R50, R3, -5.3903029534742383927e-15, R2 ;  /* 0xa7c234c503327823 */ /* 0x000fe20000010002 */
[----:B------:R-:W-:Y:S01]  /*0af0*/  IMAD.MOV.U32 R25, RZ, RZ, R0 ;  /* 0x000000ffff197224 */ /* 0x000fe200078e0000 */
[----:B------:R-:W-:Y:S02]  /*0b00*/  P2R R2, PR, RZ, 0x1 ;  /* 0x00000001ff027803 */ /* 0x000fe40000000000 */
[----:B0-----:R-:W-:Y:S01]  /*0b10*/  IMAD.MOV.U32 R4, RZ, RZ, R50 ;  /* 0x000000ffff047224 */ /* 0x001fe200078e0032 */
[----:B------:R-:W-:Y:S06]  /*0b20*/  @!P6 BRA `(.L_x_1) ;  /* 0x0000000000d4e947 */ /* 0x000fec0003800000 */
[----:B------:R-:W-:Y:S01]  /*0b30*/  @!P0 FMUL.FTZ R4, RZ, R28 ;  /* 0x0000001cff048220 */ /* 0x000fe20000410000 */
[----:B------:R-:W-:Y:S01]  /*0b40*/  @!P0 IMAD.MOV.U32 R0, RZ, RZ, RZ ;  /* 0x000000ffff008224 */ /* 0x000fe200078e00ff */
[----:B------:R-:W-:Y:S06]  /*0b50*/  @!P0 BRA `(.L_x_1) ;  /* 0x0000000000c88947 */ /* 0x000fec0003800000 */
[----:B------:R-:W-:Y:S01]  /*0b60*/  SHF.R.U32.HI R8, RZ, 0x17, R28 ;  /* 0x00000017ff087819 */ /* 0x000fe2000001161c */
[----:B------:R-:W-:Y:S01]  /*0b70*/  IMAD.MOV.U32 R2, RZ, RZ, RZ ;  /* 0x000000ffff027224 */ /* 0x000fe200078e00ff */
[----:B------:R-:W-:Y:S02]  /*0b80*/  SHF.L.U32 R4, R28, 0x8, RZ ;  /* 0x000000081c047819 */ /* 0x000fe400000006ff */
[----:B------:R-:W-:Y:S02]  /*0b90*/  CS2R R10, SRZ ;  /* 0x00000000000a7805 */ /* 0x000fe4000001ff00 */
[----:B------:R-:W-:Y:S01]  /*0ba0*/  LOP3.LUT R0, R8, 0xe0, RZ, 0xc0, !PT ;  /* 0x000000e008007812 */ /* 0x000fe200078ec0ff */
[----:B------:R-:W-:Y:S01]  /*0bb0*/  IMAD.MOV.U32 R3, RZ, RZ, R1 ;  /* 0x000000ffff037224 */ /* 0x000fe200078e0001 */
[----:B------:R-:W-:Y:S01]  /*0bc0*/  LOP3.LUT R9, R4, 0x80000000, RZ, 0xfc, !PT ;  /* 0x8000000004097812 */ /* 0x000fe200078efcff */
[----:B------:R-:W-:Y:S02]  /*0bd0*/  ULDC.64 UR6, c[0x4][0x8] ;  /* 0x0100020000067ab9 */ /* 0x000fe40000000a00 */
[----:B------:R-:W-:-:S05]  /*0be0*/  VIADD R0, R0, 0xffffff80 ;  /* 0xffffff8000007836 */ /* 0x000fca0000000000 */
[----:B------:R-:W-:-:S07]  /*0bf0*/  SHF.R.U32.HI R0, RZ, 0x5, R0 ;  /* 0x00000005ff007819 */ /* 0x000fce0000011600 */
.L_x_2:
[----:B------:R-:W-:-:S04]  /*0c00*/  IADD3 R6, P0, R10, UR6, RZ ;  /* 0x000000060a067c10 */ /* 0x000fc8000ff1e0ff */
[----:B------:R-:W-:-:S05]  /*0c10*/  IADD3.X R7, R11, UR7, RZ, P0, !PT ;  /* 0x000000070b077c10 */ /* 0x000fca00087fe4ff */
[----:B------:R-:W2:Y:S01]  /*0c20*/  LDG.E.CONSTANT R6, desc[UR4][R6.64] ;  /* 0x0000000406067981 */ /* 0x000ea2000c1e9900 */
[----:B------:R-:W-:Y:S01]  /*0c30*/  IADD3 R10, P1, R10, 0x4, RZ ;  /* 0x000000040a0a7810 */ /* 0x000fe20007f3e0ff */
[----:B------:R-:W-:Y:S02]  /*0c40*/  IMAD.MOV.U32 R4, RZ, RZ, R2 ;  /* 0x000000ffff047224 */ /* 0x000fe400078e0002 */
[----:B------:R-:W-:Y:S01]  /*0c50*/  IMAD.MOV.U32 R5, RZ, RZ, RZ ;  /* 0x000000ffff057224 */ /* 0x000fe200078e00ff */
[----:B------:R-:W-:Y:S01]  /*0c60*/  ISETP.NE.U32.AND P0, PT, R10, 0x18, PT ;  /* 0x000000180a00780c */ /* 0x000fe20003f05070 */
[----:B------:R-:W-:-:S05]  /*0c70*/  IMAD.X R11, RZ, RZ, R11, P1 ;  /* 0x000000ffff0b7224 */ /* 0x000fca00008e060b */
[----:B------:R-:W-:Y:S01]  /*0c80*/  ISETP.NE.AND.EX P0, PT, R11, RZ, PT, P0 ;  /* 0x000000ff0b00720c */ /* 0x000fe20003f05300 */
[----:B--2---:R-:W-:-:S05]  /*0c90*/  IMAD.WIDE.U32 R4, R9, R6, R4 ;  /* 0x0000000609047225 */ /* 0x004fca00078e0004 */
[----:B------:R0:W-:Y:S01]  /*0ca0*/  STL [R3], R4 ;  /* 0x0000000403007387 */ /* 0x0001e20000100800 */
[----:B------:R-:W-:Y:S01]  /*0cb0*/  MOV R2, R5 ;  /* 0x0000000500027202 */ /* 0x000fe20000000f00 */
[----:B0-----:R-:W-:-:S05]  /*0cc0*/  VIADD R3, R3, 0x4 ;  /* 0x0000000403037836 */ /* 0x001fca0000000000 */
[----:B------:R-:W-:Y:S05]  /*0cd0*/  @P0 BRA `(.L_x_2) ;  /* 0xfffffffc00c80947 */ /* 0x000fea000383ffff */
[----:B------:R-:W-:Y:S01]  /*0ce0*/  LOP3.LUT P0, RZ, R28, 0xf800000, RZ, 0xc0, !PT ;  /* 0x0f8000001cff7812 */ /* 0x000fe2000780c0ff */
[----:B------:R-:W-:Y:S01]  /*0cf0*/  IMAD R9, R0, -0x4, R1 ;  /* 0xfffffffc00097824 */ /* 0x000fe200078e0201 */
[----:B------:R0:W-:Y:S04]  /*0d00*/  STL [R1+0x18], R2 ;  /* 0x0000180201007387 */ /* 0x0001e80000100800 */
[----:B------:R-:W2:Y:S04]  /*0d10*/  LDL R3, [R9+0x14] ;  /* 0x0000140009037983 */ /* 0x000ea80000100800 */
[----:B------:R-:W2:Y:S04]  /*0d20*/  LDL R0, [R9+0x18] ;  /* 0x0000180009007983 */ /* 0x000ea80000100800 */
[----:B------:R-:W3:Y:S01]  /*0d30*/  @P0 LDL R4, [R9+0x10] ;  /* 0x0000100009040983 */ /* 0x000ee20000100800 */
[----:B------:R-:W-:Y:S01]  /*0d40*/  UMOV UR6, 0x54442d19 ;  /* 0x54442d1900067882 */ /* 0x000fe20000000000 */
[----:B------:R-:W-:Y:S01]  /*0d50*/  UMOV UR7, 0x3bf921fb ;  /* 0x3bf921fb00077882 */ /* 0x000fe20000000000 */
[----:B--2---:R-:W-:-:S02]  /*0d60*/  SHF.L.W.U32.HI R0, R3, R8, R0 ;  /* 0x0000000803007219 */ /* 0x004fc40000010e00 */
[----:B---3--:R-:W-:Y:S02]  /*0d70*/  @P0 SHF.L.W.U32.HI R3, R4, R8, R3 ;  /* 0x0000000804030219 */ /* 0x008fe40000010e03 */
[----:B------:R-:W-:Y:S02]  /*0d80*/  ISETP.GE.AND P0, PT, R28, RZ, PT ;  /* 0x000000ff1c00720c */ /* 0x000fe40003f06270 */
[C-C-:B------:R-:W-:Y:S01]  /*0d90*/  SHF.L.W.U32.HI R5, R3.reuse, 0x2, R0.reuse ;  /* 0x0000000203057819 */ /* 0x140fe20000010e00 */
[----:B------:R-:W-:Y:S01]  /*0da0*/  IMAD.SHL.U32 R3, R3, 0x4, RZ ;  /* 0x0000000403037824 */ /* 0x000fe200078e00ff */
[----:B------:R-:W-:Y:S02]  /*0db0*/  SHF.R.U32.HI R0, RZ, 0x1e, R0 ;  /* 0x0000001eff007819 */ /* 0x000fe40000011600 */
[----:B------:R-:W-:Y:S02]  /*0dc0*/  SHF.R.S32.HI R4, RZ, 0x1f, R5 ;  /* 0x0000001fff047819 */ /* 0x000fe40000011405 */
[----:B------:R-:W-:-:S02]  /*0dd0*/  LEA.HI R0, R5, R0, RZ, 0x1 ;  /* 0x0000000005007211 */ /* 0x000fc400078f08ff */
[C---:B------:R-:W-:Y:S02]  /*0de0*/  LOP3.LUT R6, R4.reuse, R3, RZ, 0x3c, !PT ;  /* 0x0000000304067212 */ /* 0x040fe400078e3cff */
[----:B------:R-:W-:Y:S02]  /*0df0*/  LOP3.LUT R7, R4, R5, RZ, 0x3c, !PT ;  /* 0x0000000504077212 */ /* 0x000fe400078e3cff */
[----:B------:R-:W-:-:S04]  /*0e00*/  LOP3.LUT R4, R5, R28, RZ, 0x3c, !PT ;  /* 0x0000001c05047212 */ /* 0x000fc800078e3cff */
[----:B------:R-:W0:Y:S01]  /*0e10*/  I2F.F64.S64 R6, R6 ;  /* 0x0000000600067312 */ /* 0x000e220000301c00 */
[----:B------:R-:W-:Y:S01]  /*0e20*/  ISETP.GE.AND P1, PT, R4, RZ, PT ;  /* 0x000000ff0400720c */ /* 0x000fe20003f26270 */
[----:B------:R-:W-:-:S04]  /*0e30*/  IMAD.MOV R4, RZ, RZ, -R0 ;  /* 0x000000ffff047224 */ /* 0x000fc800078e0a00 */
[----:B------:R-:W-:Y:S01]  /*0e40*/  @!P0 IMAD.MOV.U32 R0, RZ, RZ, R4 ;  /* 0x000000ffff008224 */ /* 0x000fe200078e0004 */
[----:B0-----:R-:W-:-:S10]  /*0e50*/  DMUL R2, R6, UR6 ;  /* 0x0000000606027c28 */ /* 0x001fd40008000000 */
[----:B------:R-:W0:Y:S02]  /*0e60*/  F2F.F32.F64 R2, R2 ;  /* 0x0000000200027310 */ /* 0x000e240000301000 */
[----:B0-----:R-:W-:-:S07]  /*0e70*/  FSEL R4, -R2, R2, !P1 ;  /* 0x0000000202047208 */ /* 0x001fce0004800100 */
.L_x_1:
[----:B------:R-:W-:Y:S05]  /*0e80*/  BSYNC B0 ;  /* 0x0000000000007941 */ /* 0x000fea0003800000 */
.L_x_0:
[----:B------:R-:W-:Y:S01]  /*0e90*/  LOP3.LUT R2, R0, 0x1, RZ, 0xc0, !PT ;  /* 0x0000000100027812 */ /* 0x000fe200078ec0ff */
[C---:B-----5:R-:W-:Y:S01]  /*0ea0*/  FMUL R6, R29.reuse, 0.63661974668502807617 ;  /* 0x3f22f9831d067820 */ /* 0x060fe20000400000 */
[----:B------:R-:W-:Y:S01]  /*0eb0*/  FMUL.FTZ R10, R4, R4 ;  /* 0x00000004040a7220 */ /* 0x000fe20000410000 */
[----:B------:R-:W-:Y:S01]  /*0ec0*/  FADD.FTZ R55, |R29|, -RZ ;  /* 0x800000ff1d377221 */ /* 0x000fe20000010200 */
[----:B------:R-:W-:Y:S01]  /*0ed0*/  ISETP.NE.U32.AND P0, PT, R2, 0x1, PT ;  /* 0x000000010200780c */ /* 0x000fe20003f05070 */
[----:B------:R-:W0:Y:S01]  /*0ee0*/  F2I.FTZ.NTZ R8, R6 ;  /* 0x0000000600087305 */ /* 0x000e220000213100 */
[----:B------:R-:W-:Y:S01]  /*0ef0*/  VIADD R0, R0, 0x1 ;  /* 0x0000000100007836 */ /* 0x000fe20000000000 */
[----:B------:R-:W-:Y:S01]  /*0f00*/  BSSY B0, `(.L_x_3) ;  /* 0x000004f000007945 */ /* 0x000fe20003800000 */
[----:B------:R-:W-:Y:S01]  /*0f10*/  IMAD.MOV.U32 R2, RZ, RZ, -0x46b2bead ;  /* 0xb94d4153ff027424 */ /* 0x000fe200078e00ff */
[----:B------:R-:W-:Y:S01]  /*0f20*/  FSETP.GE.AND P3, PT, R55, 105615, PT ;  /* 0x47ce47803700780b */ /* 0x000fe20003f66000 */
[----:B------:R-:W-:Y:S01]  /*0f30*/  IMAD.MOV.U32 R3, RZ, RZ, 0x3c0885e4 ;  /* 0x3c0885e4ff037424 */ /* 0x000fe200078e00ff */
[----:B------:R-:W-:-:S02]  /*0f40*/  LOP3.LUT P1, RZ, R0, 0x2, RZ, 0xc0, !PT ;  /* 0x0000000200ff7812 */ /* 0x000fc4000782c0ff */
[----:B------:R-:W-:Y:S02]  /*0f50*/  FSEL R0, R4, 1, !P0 ;  /* 0x3f80000004007808 */ /* 0x000fe40004000000 */
[----:B------:R-:W-:Y:S02]  /*0f60*/  FSETP.NEU.AND P2, PT, R55, +INF , PT ;  /* 0x7f8000003700780b */ /* 0x000fe40003f4d000 */
[----:B------:R-:W-:Y:S01]  /*0f70*/  @P0 MOV R5, 0x37cbac00 ;  /* 0x37cbac0000050802 */ /* 0x000fe20000000f00 */
[----:B------:R-:W-:Y:S02]  /*0f80*/  @P0 IMAD.MOV.U32 R3, RZ, RZ, 0x3d2aaabb ;  /* 0x3d2aaabbff030424 */ /* 0x000fe400078e00ff */
[C---:B------:R-:W-:Y:S01]  /*0f90*/  FFMA.FTZ R7, R10.reuse, R0, RZ ;  /* 0x000000000a077223 */ /* 0x040fe200000100ff */
[----:B0-----:R-:W-:Y:S01]  /*0fa0*/  I2FP.F32.S32 R40, R8 ;  /* 0x0000000800287245 */ /* 0x001fe20000201400 */
[----:B------:R-:W-:Y:S01]  /*0fb0*/  @P0 FFMA.FTZ R2, R10, R5, -0.0013887860113754868507 ;  /* 0xbab607ed0a020423 */ /* 0x000fe20000010005 */
[----:B------:R-:W-:-:S02]  /*0fc0*/  IMAD.MOV.U32 R5, RZ, RZ, -0x41d55558 ;  /* 0xbe2aaaa8ff057424 */ /* 0x000fc400078e00ff */
[----:B------:R-:W-:Y:S02]  /*0fd0*/  @P0 IMAD.MOV.U32 R5, RZ, RZ, -0x41000001 ;  /* 0xbeffffffff050424 */ /* 0x000fe400078e00ff */
[----:B------:R-:W-:Y:S01]  /*0fe0*/  FFMA.FTZ R2, R10, R2, R3 ;  /* 0x000000020a027223 */ /* 0x000fe20000010003 */
[----:B------:R-:W-:-:S03]  /*0ff0*/  FFMA.FTZ R3, R40, -1.5707962512969970703, R29 ;  /* 0xbfc90fda28037823 */ /* 0x000fc6000001001d */
[----:B------:R-:W-:Y:S01]  /*1000*/  FFMA.FTZ R5, R10, R2, R5 ;  /* 0x000000020a057223 */ /* 0x000fe20000010005 */
[C---:B------:R-:W-:Y:S01]  /*1010*/  FFMA.FTZ R3, R40.reuse, -7.5497894158615963534e-08, R3 ;  /* 0xb3a2216828037823 */ /* 0x040fe20000010003 */
[----:B------:R-:W-:Y:S01]  /*1020*/  P2R R2, PR, RZ, 0x8 ;  /* 0x00000008ff027803 */ /* 0x000fe20000000000 */
[----:B------:R-:W-:Y:S02]  /*1030*/  IMAD.MOV.U32 R2, RZ, RZ, R8 ;  /* 0x000000ffff027224 */ /* 0x000fe400078e0008 */
[----:B------:R-:W-:Y:S01]  /*1040*/  FFMA.FTZ R0, R7, R5, R0 ;  /* 0x0000000507007223 */ /* 0x000fe20000010000 */
[----:B------:R-:W-:Y:S01]  /*1050*/  FFMA.FTZ R40, R40, -5.3903029534742383927e-15, R3 ;  /* 0xa7c234c528287823 */ /* 0x000fe20000010003 */
[----:B------:R-:W-:Y:S02]  /*1060*/  P2R R3, PR, RZ, 0x4 ;  /* 0x00000004ff037803 */ /* 0x000fe40000000000 */
[----:B------:R-:W-:Y:S01]  /*1070*/  @P1 FFMA.FTZ R0, R0, -1, RZ ;  /* 0xbf80000000001823 */ /* 0x000fe200000100ff */
[----:B------:R-:W-:Y:S01]  /*1080*/  IMAD.MOV.U32 R3, RZ, RZ, R40 ;  /* 0x000000ffff037224 */ /* 0x000fe200078e0028 */
[----:B------:R-:W-:Y:S06]  /*1090*/  @!P3 BRA `(.L_x_4) ;  /* 0x0000000000d4b947 */ /* 0x000fec0003800000 */
[----:B------:R-:W-:Y:S01]  /*10a0*/  @!P2 FMUL.FTZ R3, RZ, R29 ;  /* 0x0000001dff03a220 */ /* 0x000fe20000410000 */
[----:B------:R-:W-:Y:S01]  /*10b0*/  @!P2 MOV R8, RZ ;  /* 0x000000ff0008a202 */ /* 0x000fe20000000f00 */
[----:B------:R-:W-:Y:S06]  /*10c0*/  @!P2 BRA `(.L_x_4) ;  /* 0x0000000000c8a947 */ /* 0x000fec0003800000 */
[----:B------:R-:W-:Y:S01]  /*10d0*/  SHF.R.U32.HI R12, RZ, 0x17, R29 ;  /* 0x00000017ff0c7819 */ /* 0x000fe2000001161d */
[----:B------:R-:W-:Y:S01]  /*10e0*/  IMAD.SHL.U32 R5, R29, 0x100, RZ ;  /* 0x000001001d057824 */ /* 0x000fe200078e00ff */
[----:B------:R-:W-:Y:S01]  /*10f0*/  ULDC.64 UR6, c[0x4][0x8] ;  /* 0x0100020000067ab9 */ /* 0x000fe20000000a00 */
[----:B------:R-:W-:Y:S01]  /*1100*/  IMAD.MOV.U32 R6, RZ, RZ, RZ ;  /* 0x000000ffff067224 */ /* 0x000fe200078e00ff */
[----:B------:R-:W-:Y:S01]  /*1110*/  LOP3.LUT R3, R12, 0xe0, RZ, 0xc0, !PT ;  /* 0x000000e00c037812 */ /* 0x000fe200078ec0ff */
[----:B------:R-:W-:Y:S01]  /*1120*/  IMAD.MOV.U32 R13, RZ, RZ, RZ ;  /* 0x000000ffff0d7224 */ /* 0x000fe200078e00ff */
[----:B------:R-:W-:Y:S01]  /*1130*/  LOP3.LUT R5, R5, 0x80000000, RZ, 0xfc, !PT ;  /* 0x8000000005057812 */ /* 0x000fe200078efcff */
[----:B------:R-:W-:Y:S02]  /*1140*/  IMAD.MOV.U32 R14, RZ, RZ, RZ ;  /* 0x000000ffff0e7224 */ /* 0x000fe400078e00ff */
[----:B------:R-:W-:Y:S02]  /*1150*/  VIADD R4, R3, 0xffffff80 ;  /* 0xffffff8003047836 */ /* 0x000fe40000000000 */
[----:B------:R-:W-:-:S03]  /*1160*/  IMAD.MOV.U32 R3, RZ, RZ, R1 ;  /* 0x000000ffff037224 */ /* 0x000fc600078e0001 */
[----:B------:R-:W-:-:S07]  /*1170*/  SHF.R.U32.HI R4, RZ, 0x5, R4 ;  /* 0x00000005ff047819 */ /* 0x000fce0000011604 */
.L_x_5:
[----:B------:R-:W-:-:S04]  /*1180*/  IADD3 R10, P0, R13, UR6, RZ ;  /* 0x000000060d0a7c10 */ /* 0x000fc8000ff1e0ff */
[----:B------:R-:W-:-:S05]  /*1190*/  IADD3.X R11, R14, UR7, RZ, P0, !PT ;  /* 0x000000070e0b7c10 */ /* 0x000fca00087fe4ff */
[----:B------:R-:W2:Y:S01]  /*11a0*/  LDG.E.CONSTANT R8, desc[UR4][R10.64] ;  /* 0x000000040a087981 */ /* 0x000ea2000c1e9900 */
[----:B------:R-:W-:Y:S01]  /*11b0*/  IADD3 R13, P1, R13, 0x4, RZ ;  /* 0x000000040d0d7810 */ /* 0x000fe20007f3e0ff */
[----:B------:R-:W-:-:S03]  /*11c0*/  HFMA2.MMA R7, -RZ, RZ, 0, 0 ;  /* 0x00000000ff077435 */ /* 0x000fc600000001ff */
[----:B------:R-:W-:Y:S01]  /*11d0*/  ISETP.NE.U32.AND P0, PT, R13, 0x18, PT ;  /* 0x000000180d00780c */ /* 0x000fe20003f05070 */
[----:B------:R-:W-:-:S05]  /*11e0*/  IMAD.X R14, RZ, RZ, R14, P1 ;  /* 0x000000ffff0e7224 */ /* 0x000fca00008e060e */
[----:B------:R-:W-:Y:S01]  /*11f0*/  ISETP.NE.AND.EX P0, PT, R14, RZ, PT, P0 ;  /* 0x000000ff0e00720c */ /* 0x000fe20003f05300 */
[----:B--2---:R-:W-:-:S04]  /*1200*/  IMAD.WIDE.U32 R8, R5, R8, R6 ;  /* 0x0000000805087225 */ /* 0x004fc800078e0006 */
[----:B------:R-:W-:Y:S01]  /*1210*/  IMAD.MOV.U32 R6, RZ, RZ, R9 ;  /* 0x000000ffff067224 */ /* 0x000fe200078e0009 */
[----:B------:R0:W-:Y:S02]  /*1220*/  STL [R3], R8 ;  /* 0x0000000803007387 */ /* 0x0001e40000100800 */
        /* <DEDUP_REMOVED lines=17> */
[----:B------:R-:W-:-:S02]  /*1340*/  LOP3.LUT R9, R8, R29, RZ, 0x3c, !PT ;  /* 0x0000001d08097212 */ /* 0x000fc400078e3cff */
[C---:B------:R-:W-:Y:S02]  /*1350*/  LOP3.LUT R4, R5.reuse, R4, RZ, 0x3c, !PT ;  /* 0x0000000405047212 */ /* 0x040fe400078e3cff */
[----:B------:R-:W-:Y:S02]  /*1360*/  LOP3.LUT R5, R5, R8, RZ, 0x3c, !PT ;  /* 0x0000000805057212 */ /* 0x000fe400078e3cff */
[----:B------:R-:W-:Y:S02]  /*1370*/  LEA.HI R8, R8, R3, RZ, 0x1 ;  /* 0x0000000308087211 */ /* 0x000fe400078f08ff */
[----:B------:R-:W-:Y:S02]  /*1380*/  ISETP.GE.AND P1, PT, R9, RZ, PT ;  /* 0x000000ff0900720c */ /* 0x000fe40003f26270 */
[----:B------:R-:W0:Y:S01]  /*1390*/  I2F.F64.S64 R4, R4 ;  /* 0x0000000400047312 */ /* 0x000e220000301c00 */
[----:B------:R-:W-:-:S04]  /*13a0*/  IMAD.MOV R3, RZ, RZ, -R8 ;  /* 0x000000ffff037224 */ /* 0x000fc800078e0a08 */
[----:B------:R-:W-:Y:S01]  /*13b0*/  @!P0 IMAD.MOV.U32 R8, RZ, RZ, R3 ;  /* 0x000000ffff088224 */ /* 0x000fe200078e0003 */
[----:B0-----:R-:W-:-:S10]  /*13c0*/  DMUL R6, R4, UR6 ;  /* 0x0000000604067c28 */ /* 0x001fd40008000000 */
[----:B------:R-:W0:Y:S02]  /*13d0*/  F2F.F32.F64 R6, R6 ;  /* 0x0000000600067310 */ /* 0x000e240000301000 */
[----:B0-----:R-:W-:-:S07]  /*13e0*/  FSEL R3, -R6, R6, !P1 ;  /* 0x0000000606037208 */ /* 0x001fce0004800100 */
.L_x_4:
[----:B------:R-:W-:Y:S05]  /*13f0*/  BSYNC B0 ;  /* 0x0000000000007941 */ /* 0x000fea0003800000 */
.L_x_3:
[----:B------:R-:W-:Y:S01]  /*1400*/  LOP3.LUT R4, R8, 0x1, RZ, 0xc0, !PT ;  /* 0x0000000108047812 */ /* 0x000fe200078ec0ff */
[C---:B------:R-:W-:Y:S01]  /*1410*/  FMUL R7, R30.reuse, 0.63661974668502807617 ;  /* 0x3f22f9831e077820 */ /* 0x040fe20000400000 */
[C---:B------:R-:W-:Y:S01]  /*1420*/  FMUL.FTZ R10, R3.reuse, R3 ;  /* 0x00000003030a7220 */ /* 0x040fe20000410000 */
[----:B------:R-:W-:Y:S01]  /*1430*/  FADD.FTZ R56, |R30|, -RZ ;  /* 0x800000ff1e387221 */ /* 0x000fe20000010200 */
[----:B------:R-:W-:Y:S01]  /*1440*/  ISETP.NE.U32.AND P1, PT, R4, 0x1, PT ;  /* 0x000000010400780c */ /* 0x000fe20003f25070 */
[----:B------:R-:W0:Y:S01]  /*1450*/  F2I.FTZ.NTZ R12, R7 ;  /* 0x00000007000c7305 */ /* 0x000e220000213100 */
[----:B------:R-:W-:Y:S01]  /*1460*/  MOV R4, 0xb94d4153 ;  /* 0xb94d415300047802 */ /* 0x000fe20000000f00 */
[----:B------:R-:W-:Y:S01]  /*1470*/  IMAD.MOV.U32 R5, RZ, RZ, 0x3c0885e4 ;  /* 0x3c0885e4ff057424 */ /* 0x000fe200078e00ff */
[----:B------:R-:W-:Y:S01]  /*1480*/  FSETP.GE.AND P3, PT, R56, 105615, PT ;  /* 0x47ce47803800780b */ /* 0x000fe20003f66000 */
[----:B------:R-:W-:Y:S01]  /*1490*/  VIADD R8, R8, 0x1 ;  /* 0x0000000108087836 */ /* 0x000fe20000000000 */
[----:B------:R-:W-:Y:S01]  /*14a0*/  FSEL R3, R3, 1, !P1 ;  /* 0x3f80000003037808 */ /* 0x000fe20004800000 */
[----:B------:R-:W-:Y:S01]  /*14b0*/  IMAD.MOV.U32 R6, RZ, RZ, -0x41d55558 ;  /* 0xbe2aaaa8ff067424 */ /* 0x000fe200078e00ff */
[----:B------:R-:W-:Y:S01]  /*14c0*/  FSETP.NEU.AND P2, PT, R56, +INF , PT ;  /* 0x7f8000003800780b */ /* 0x000fe20003f4d000 */
[----:B------:R-:W-:Y:S01]  /*14d0*/  BSSY B0, `(.L_x_6) ;  /* 0x0000049000007945 */ /* 0x000fe20003800000 */
[----:B------:R-:W-:-:S03]  /*14e0*/  LOP3.LUT P0, RZ, R8, 0x2, RZ, 0xc0, !PT ;  /* 0x0000000208ff7812 */ /* 0x000fc6000780c0ff */
[----:B------:R-:W-:Y:S02]  /*14f0*/  @P1 IMAD.MOV.U32 R9, RZ, RZ, 0x37cbac00 ;  /* 0x37cbac00ff091424 */ /* 0x000fe400078e00ff */
[----:B------:R-:W-:Y:S01]  /*1500*/  @P1 IMAD.MOV.U32 R5, RZ, RZ, 0x3d2aaabb ;  /* 0x3d2aaabbff051424 */ /* 0x000fe200078e00ff */
[----:B0-----:R-:W-:Y:S01]  /*1510*/  I2FP.F32.S32 R41, R12 ;  /* 0x0000000c00297245 */ /* 0x001fe20000201400 */
[----:B------:R-:W-:Y:S01]  /*1520*/  @P1 FFMA.FTZ R4, R10, R9, -0.0013887860113754868507 ;  /* 0xbab607ed0a041423 */ /* 0x000fe20000010009 */
[----:B------:R-:W-:-:S03]  /*1530*/  @P1 IMAD.MOV.U32 R6, RZ, RZ, -0x41000001 ;  /* 0xbeffffffff061424 */ /* 0x000fc600078e00ff */
[----:B------:R-:W-:Y:S01]  /*1540*/  FFMA.FTZ R5, R10, R4, R5 ;  /* 0x000000040a057223 */ /* 0x000fe20000010005 */
[----:B------:R-:W-:-:S03]  /*1550*/  FFMA.FTZ R4, R41, -1.5707962512969970703, R30 ;  /* 0xbfc90fda29047823 */ /* 0x000fc6000001001e */
[C---:B------:R-:W-:Y:S01]  /*1560*/  FFMA.FTZ R6, R10.reuse, R5, R6 ;  /* 0x000000050a067223 */ /* 0x040fe20000010006 */
[C---:B------:R-:W-:Y:S01]  /*1570*/  FFMA.FTZ R4, R41.reuse, -7.5497894158615963534e-08, R4 ;  /* 0xb3a2216829047823 */ /* 0x040fe20000010004 */
[----:B------:R-:W-:Y:S01]  /*1580*/  FFMA.FTZ R10, R10, R3, RZ ;  /* 0x000000030a0a7223 */ /* 0x000fe200000100ff */
[----:B------:R-:W-:Y:S02]  /*1590*/  P2R R5, PR, RZ, 0x4 ;  /* 0x00000004ff057803 */ /* 0x000fe40000000000 */
[----:B------:R-:W-:Y:S01]  /*15a0*/  FFMA.FTZ R41, R41, -5.3903029534742383927e-15, R4 ;  /* 0xa7c234c529297823 */ /* 0x000fe20000010004 */
[----:B------:R-:W-:Y:S01]  /*15b0*/  FFMA.FTZ R3, R10, R6, R3 ;  /* 0x000000060a037223 */ /* 0x000fe20000010003 */
[----:B------:R-:W-:Y:S02]  /*15c0*/  P2R R4, PR, RZ, 0x8 ;  /* 0x00000008ff047803 */ /* 0x000fe40000000000 */
[----:B------:R-:W-:Y:S01]  /*15d0*/  MOV R4, R12 ;  /* 0x0000000c00047202 */ /* 0x000fe20000000f00 */
[----:B------:R-:W-:-:S02]  /*15e0*/  IMAD.MOV.U32 R6, RZ, RZ, R41 ;  /* 0x000000ffff067224 */ /* 0x000fc400078e0029 */
[----:B------:R-:W-:Y:S01]  /*15f0*/  @P0 FFMA.FTZ R3, R3, -1, RZ ;  /* 0xbf80000003030823 */ /* 0x000fe200000100ff */
[----:B------:R-:W-:Y:S06]  /*1600*/  @!P3 BRA `(.L_x_7) ;  /* 0x0000000000d4b947 */ /* 0x000fec0003800000 */
[----:B------:R-:W-:Y:S01]  /*1610*/  @!P2 FMUL.FTZ R6, RZ, R30 ;  /* 0x0000001eff06a220 */ /* 0x000fe20000410000 */
[----:B------:R-:W-:Y:S01]  /*1620*/  @!P2 IMAD.MOV.U32 R12, RZ, RZ, RZ ;  /* 0x000000ffff0ca224 */ /* 0x000fe200078e00ff */
[----:B------:R-:W-:Y:S06]  /*1630*/  @!P2 BRA `(.L_x_7) ;  /* 0x0000000000c8a947 */ /* 0x000fec0003800000 */
[----:B------:R-:W-:Y:S01]  /*1640*/  SHF.R.U32.HI R14, RZ, 0x17, R30 ;  /* 0x00000017ff0e7819 */ /* 0x000fe2000001161e */
[----:B------:R-:W-:Y:S01]  /*1650*/  IMAD.SHL.U32 R7, R30, 0x100, RZ ;  /* 0x000001001e077824 */ /* 0x000fe200078e00ff */
[----:B------:R-:W-:Y:S01]  /*1660*/  HFMA2.MMA R20, -RZ, RZ, 0, 0 ;  /* 0x00000000ff147435 */ /* 0x000fe200000001ff */
[----:B------:R-:W-:Y:S01]  /*1670*/  IMAD.MOV.U32 R8, RZ, RZ, RZ ;  /* 0x000000ffff087224 */ /* 0x000fe200078e00ff */
[----:B------:R-:W-:Y:S01]  /*1680*/  LOP3.LUT R5, R14, 0xe0, RZ, 0xc0, !PT ;  /* 0x000000e00e057812 */ /* 0x000fe200078ec0ff */
[----:B------:R-:W-:Y:S01]  /*1690*/  IMAD.MOV.U32 R15, RZ, RZ, RZ ;  /* 0x000000ffff0f7224 */ /* 0x000fe200078e00ff */
[----:B------:R-:W-:Y:S01]  /*16a0*/  LOP3.LUT R7, R7, 0x80000000, RZ, 0xfc, !PT ;  /* 0x8000000007077812 */ /* 0x000fe200078efcff */
[----:B------:R-:W-:Y:S02]  /*16b0*/  ULDC.64 UR6, c[0x4][0x8] ;  /* 0x0100020000067ab9 */ /* 0x000fe40000000a00 */
[----:B------:R-:W-:Y:S02]  /*16c0*/  VIADD R6, R5, 0xffffff80 ;  /* 0xffffff8005067836 */ /* 0x000fe40000000000 */
[----:B------:R-:W-:-:S03]  /*16d0*/  IMAD.MOV.U32 R5, RZ, RZ, R1 ;  /* 0x000000ffff057224 */ /* 0x000fc600078e0001 */
[----:B------:R-:W-:-:S07]  /*16e0*/  SHF.R.U32.HI R6, RZ, 0x5, R6 ;  /* 0x00000005ff067819 */ /* 0x000fce0000011606 */
.L_x_8:
[----:B------:R-:W-:-:S04]  /*16f0*/  IADD3 R10, P0, R15, UR6, RZ ;  /* 0x000000060f0a7c10 */ /* 0x000fc8000ff1e0ff */
[----:B------:R-:W-:-:S05]  /*1700*/  IADD3.X R11, R20, UR7, RZ, P0, !PT ;  /* 0x00000007140b7c10 */ /* 0x000fca00087fe4ff */
[----:B------:R-:W2:Y:S01]  /*1710*/  LDG.E.CONSTANT R10, desc[UR4][R10.64] ;  /* 0x000000040a0a7981 */ /* 0x000ea2000c1e9900 */
[----:B------:R-:W-:Y:S01]  /*1720*/  IADD3 R15, P0, R15, 0x4, RZ ;  /* 0x000000040f0f7810 */ /* 0x000fe20007f1e0ff */
[----:B------:R-:W-:-:S04]  /*1730*/  IMAD.MOV.U32 R9, RZ, RZ, RZ ;  /* 0x000000ffff097224 */ /* 0x000fc800078e00ff */
[----:B------:R-:W-:Y:S01]  /*1740*/  IMAD.X R20, RZ, RZ, R20, P0 ;  /* 0x000000ffff147224 */ /* 0x000fe200000e0614 */
[----:B------:R-:W-:-:S04]  /*1750*/  ISETP.NE.U32.AND P0, PT, R15, 0x18, PT ;  /* 0x000000180f00780c */ /* 0x000fc80003f05070 */
        /* <DEDUP_REMOVED lines=16> */
[--C-:B------:R-:W-:Y:S02]  /*1860*/  SHF.R.U32.HI R12, RZ, 0x1e, R5.reuse ;  /* 0x0000001eff0c7819 */ /* 0x100fe40000011605 */
[C---:B------:R-:W-:Y:S01]  /*1870*/  SHF.L.W.U32.HI R7, R6.reuse, 0x2, R5 ;  /* 0x0000000206077819 */ /* 0x040fe20000010e05 */
[----:B------:R-:W-:-:S03]  /*1880*/  IMAD.SHL.U32 R6, R6, 0x4, RZ ;  /* 0x0000000406067824 */ /* 0x000fc600078e00ff */
[----:B------:R-:W-:Y:S02]  /*1890*/  SHF.R.S32.HI R9, RZ, 0x1f, R7 ;  /* 0x0000001fff097819 */ /* 0x000fe40000011407 */
[----:B------:R-:W-:Y:S02]  /*18a0*/  LEA.HI R12, R7, R12, RZ, 0x1 ;  /* 0x0000000c070c7211 */ /* 0x000fe400078f08ff */
[C---:B------:R-:W-:Y:S02]  /*18b0*/  LOP3.LUT R10, R9.reuse, R6, RZ, 0x3c, !PT ;  /* 0x00000006090a7212 */ /* 0x040fe400078e3cff */
[----:B------:R-:W-:Y:S02]  /*18c0*/  LOP3.LUT R11, R9, R7, RZ, 0x3c, !PT ;  /* 0x00000007090b7212 */ /* 0x000fe400078e3cff */
[----:B------:R-:W-:Y:S02]  /*18d0*/  LOP3.LUT R6, R7, R30, RZ, 0x3c, !PT ;  /* 0x0000001e07067212 */ /* 0x000fe400078e3cff */
[----:B------:R-:W-:-:S02]  /*18e0*/  IADD3 R5, -R12, RZ, RZ ;  /* 0x000000ff0c057210 */ /* 0x000fc40007ffe1ff */
[----:B------:R-:W0:Y:S01]  /*18f0*/  I2F.F64.S64 R10, R10 ;  /* 0x0000000a000a7312 */ /* 0x000e220000301c00 */
[----:B------:R-:W-:Y:S01]  /*1900*/  ISETP.GE.AND P0, PT, R6, RZ, PT ;  /* 0x000000ff0600720c */ /* 0x000fe20003f06270 */
[----:B0-----:R-:W-:-:S10]  /*1910*/  DMUL R8, R10, UR6 ;  /* 0x000000060a087c28 */ /* 0x001fd40008000000 */
[----:B------:R-:W0:Y:S02]  /*1920*/  F2F.F32.F64 R8, R8 ;  /* 0x0000000800087310 */ /* 0x000e240000301000 */
[----:B0-----:R-:W-:Y:S02]  /*1930*/  FSEL R6, -R8, R8, !P0 ;  /* 0x0000000808067208 */ /* 0x001fe40004000100 */
[----:B------:R-:W-:-:S13]  /*1940*/  ISETP.GE.AND P0, PT, R30, RZ, PT ;  /* 0x000000ff1e00720c */ /* 0x000fda0003f06270 */
[----:B------:R-:W-:-:S07]  /*1950*/  @!P0 IMAD.MOV.U32 R12, RZ, RZ, R5 ;  /* 0x000000ffff0c8224 */ /* 0x000fce00078e0005 */
.L_x_7:
[----:B------:R-:W-:Y:S05]  /*1960*/  BSYNC B0 ;  /* 0x0000000000007941 */ /* 0x000fea0003800000 */
.L_x_6:
[----:B------:R-:W-:Y:S01]  /*1970*/  LOP3.LUT R5, R12, 0x1, RZ, 0xc0, !PT ;  /* 0x000000010c057812 */ /* 0x000fe200078ec0ff */
[----:B------:R-:W-:Y:S01]  /*1980*/  FMUL R7, R31, 0.63661974668502807617 ;  /* 0x3f22f9831f077820 */ /* 0x000fe20000400000 */
[----:B------:R-:W-:Y:S01]  /*1990*/  FMUL.FTZ R14, R6, R6 ;  /* 0x00000006060e7220 */ /* 0x000fe20000410000 */
[----:B------:R-:W-:Y:S01]  /*19a0*/  IMAD.MOV.U32 R8, RZ, RZ, 0x3c0885e4 ;  /* 0x3c0885e4ff087424 */ /* 0x000fe200078e00ff */
[----:B------:R-:W-:Y:S01]  /*19b0*/  ISETP.NE.U32.AND P0, PT, R5, 0x1, PT ;  /* 0x000000010500780c */ /* 0x000fe20003f05070 */
[----:B------:R-:W-:Y:S02]  /*19c0*/  IMAD.MOV.U32 R5, RZ, RZ, -0x46b2bead ;  /* 0xb94d4153ff057424 */ /* 0x000fe400078e00ff */
[----:B------:R-:W-:Y:S01]  /*19d0*/  FADD.FTZ R57, |R31|, -RZ ;  /* 0x800000ff1f397221 */ /* 0x000fe20000010200 */
[----:B------:R-:W0:Y:S01]  /*19e0*/  F2I.FTZ.NTZ R7, R7 ;  /* 0x0000000700077305 */ /* 0x000e220000213100 */
[----:B------:R-:W-:Y:S01]  /*19f0*/  IADD3 R10, R12, 0x1, RZ ;  /* 0x000000010c0a7810 */ /* 0x000fe20007ffe0ff */
[----:B------:R-:W-:Y:S02]  /*1a00*/  BSSY B0, `(.L_x_9) ;  /* 0x000004d000007945 */ /* 0x000fe40003800000 */
[----:B------:R-:W-:-:S05]  /*1a10*/  FSETP.GE.AND P1, PT, R57, 105615, PT ;  /* 0x47ce47803900780b */ /* 0x000fca0003f26000 */
[----:B------:R-:W-:Y:S02]  /*1a20*/  @P0 IMAD.MOV.U32 R9, RZ, RZ, 0x37cbac00 ;  /* 0x37cbac00ff090424 */ /* 0x000fe400078e00ff */
[----:B------:R-:W-:Y:S02]  /*1a30*/  @P0 IMAD.MOV.U32 R8, RZ, RZ, 0x3d2aaabb ;  /* 0x3d2aaabbff080424 */ /* 0x000fe400078e00ff */
[C---:B------:R-:W-:Y:S01]  /*1a40*/  @P0 FFMA.FTZ R5, R14.reuse, R9, -0.0013887860113754868507 ;  /* 0xbab607ed0e050423 */ /* 0x040fe20000010009 */
[----:B------:R-:W-:Y:S01]  /*1a50*/  IMAD.MOV.U32 R9, RZ, RZ, -0x41d55558 ;  /* 0xbe2aaaa8ff097424 */ /* 0x000fe200078e00ff */
[----:B0-----:R-:W-:Y:S01]  /*1a60*/  I2FP.F32.S32 R42, R7 ;  /* 0x00000007002a7245 */ /* 0x001fe20000201400 */
[----:B------:R-:W-:Y:S02]  /*1a70*/  @P0 IMAD.MOV.U32 R9, RZ, RZ, -0x41000001 ;  /* 0xbeffffffff090424 */ /* 0x000fe400078e00ff */
[----:B------:R-:W-:Y:S01]  /*1a80*/  FFMA.FTZ R8, R14, R5, R8 ;  /* 0x000000050e087223 */ /* 0x000fe20000010008 */
[----:B------:R-:W-:Y:S01]  /*1a90*/  FSEL R5, R6, 1, !P0 ;  /* 0x3f80000006057808 */ /* 0x000fe20004000000 */
[----:B------:R-:W-:Y:S01]  /*1aa0*/  IMAD.MOV.U32 R6, RZ, RZ, R7 ;  /* 0x000000ffff067224 */ /* 0x000fe200078e0007 */
[----:B------:R-:W-:Y:S01]  /*1ab0*/  LOP3.LUT P0, RZ, R10, 0x2, RZ, 0xc0, !PT ;  /* 0x000000020aff7812 */ /* 0x000fe2000780c0ff */
[----:B------:R-:W-:Y:S01]  /*1ac0*/  FFMA.FTZ R8, R14, R8, R9 ;  /* 0x000000080e087223 */ /* 0x000fe20000010009 */
[----:B------:R-:W-:Y:S01]  /*1ad0*/  FFMA.FTZ R9, R42, -1.5707962512969970703, R31 ;  /* 0xbfc90fda2a097823 */ /* 0x000fe2000001001f */
[----:B------:R-:W-:-:S03]  /*1ae0*/  FFMA.FTZ R14, R14, R5, RZ ;  /* 0x000000050e0e7223 */ /* 0x000fc600000100ff */
[----:B------:R-:W-:Y:S01]  /*1af0*/  FFMA.FTZ R9, R42, -7.5497894158615963534e-08, R9 ;  /* 0xb3a221682a097823 */ /* 0x000fe20000010009 */
[----:B------:R-:W-:Y:S01]  /*1b00*/  FFMA.FTZ R5, R14, R8, R5 ;  /* 0x000000080e057223 */ /* 0x000fe20000010005 */
[----:B------:R-:W-:Y:S02]  /*1b10*/  P2R R8, PR, RZ, 0x2 ;  /* 0x00000002ff087803 */ /* 0x000fe40000000000 */
[----:B------:R-:W-:-:S03]  /*1b20*/  FFMA.FTZ R42, R42, -5.3903029534742383927e-15, R9 ;  /* 0xa7c234c52a2a7823 */ /* 0x000fc60000010009 */
[----:B------:R-:W-:Y:S01]  /*1b30*/  @P0 FFMA.FTZ R5, R5, -1, RZ ;  /* 0xbf80000005050823 */ /* 0x000fe200000100ff */
[----:B------:R-:W-:Y:S01]  /*1b40*/  IMAD.MOV.U32 R12, RZ, RZ, R42 ;  /* 0x000000ffff0c7224 */ /* 0x000fe200078e002a */
[----:B------:R-:W-:Y:S01]  /*1b50*/  FSETP.NEU.AND P0, PT, R57, +INF , PT ;  /* 0x7f8000003900780b */ /* 0x000fe20003f0d000 */
[----:B------:R-:W-:-:S12]  /*1b60*/  @!P1 BRA `(.L_x_10) ;  /* 0x0000000000d89947 */ /* 0x000fd80003800000 */
[----:B------:R-:W-:Y:S01]  /*1b70*/  @!P0 FMUL.FTZ R12, RZ, R31 ;  /* 0x0000001fff0c8220 */ /* 0x000fe20000410000 */
[----:B------:R-:W-:Y:S01]  /*1b80*/  @!P0 IMAD.MOV.U32 R7, RZ, RZ, RZ ;  /* 0x000000ffff078224 */ /* 0x000fe200078e00ff */
[----:B------:R-:W-:Y:S06]  /*1b90*/  @!P0 BRA `(.L_x_10) ;  /* 0x0000000000cc8947 */ /* 0x000fec0003800000 */
[----:B------:R-:W-:Y:S01]  /*1ba0*/  SHF.R.U32.HI R13, RZ, 0x17, R31 ;  /* 0x00000017ff0d7819 */ /* 0x000fe2000001161f */
[----:B------:R-:W-:Y:S01]  /*1bb0*/  IMAD.SHL.U32 R8, R31, 0x100, RZ ;  /* 0x000001001f087824 */ /* 0x000fe200078e00ff */
[----:B------:R-:W-:Y:S01]  /*1bc0*/  MOV R14, RZ ;  /* 0x000000ff000e7202 */ /* 0x000fe20000000f00 */
        /* <DEDUP_REMOVED lines=8> */
.L_x_11:
[----:B------:R-:W-:-:S04]  /*1c50*/  IADD3 R8, P1, R14, UR6, RZ ;  /* 0x000000060e087c10 */ /* 0x000fc8000ff3e0ff */
[----:B------:R-:W-:Y:S02]  /*1c60*/  IADD3.X R9, R20, UR7, RZ, P1, !PT ;  /* 0x0000000714097c10 */ /* 0x000fe40008ffe4ff */
[----:B------:R-:W-:-:S03]  /*1c70*/  IADD3 R14, P1, R14, 0x4, RZ ;  /* 0x000000040e0e7810 */ /* 0x000fc60007f3e0ff */
[----:B------:R0:W2:Y:S02]  /*1c80*/  LDG.E.CONSTANT R10, desc[UR4][R8.64] ;  /* 0x00000004080a7981 */ /* 0x0000a4000c1e9900 */
[----:B------:R-:W-:Y:S01]  /*1c90*/  IMAD.X R20, RZ, RZ, R20, P1 ;  /* 0x000000ffff147224 */ /* 0x000fe200008e0614 */
[----:B------:R-:W-:-:S04]  /*1ca0*/  ISETP.NE.U32.AND P1, PT, R14, 0x18, PT ;  /* 0x000000180e00780c */ /* 0x000fc80003f25070 */
[----:B------:R-:W-:Y:S01]  /*1cb0*/  ISETP.NE.AND.EX P1, PT, R20, RZ, PT, P1 ;  /* 0x000000ff1400720c */ /* 0x000fe20003f25310 */
[----:B0-----:R-:W-:Y:S02]  /*1cc0*/  IMAD.MOV.U32 R8, RZ, RZ, R11 ;  /* 0x000000ffff087224 */ /* 0x001fe400078e000b */
[----:B------:R-:W-:Y:S02]  /*1cd0*/  IMAD.MOV.U32 R9, RZ, RZ, RZ ;  /* 0x000000ffff097224 */ /* 0x000fe400078e00ff */
[----:B--2---:R-:W-:-:S05]  /*1ce0*/  IMAD.WIDE.U32 R10, R15, R10, R8 ;  /* 0x0000000a0f0a7225 */ /* 0x004fca00078e0008 */
[----:B------:R0:W-:Y:S02]  /*1cf0*/  STL [R7], R10 ;  /* 0x0000000a07007387 */ /* 0x0001e40000100800 */
[----:B0-----:R-:W-:Y:S01]  /*1d00*/  IADD3 R7, R7, 0x4, RZ ;  /* 0x0000000407077810 */ /* 0x001fe20007ffe0ff */
[----:B------:R-:W-:Y:S06]  /*1d10*/  @P1 BRA `(.L_x_11) ;  /* 0xfffffffc00cc1947 */ /* 0x000fec000383ffff */
[----:B------:R-:W-:Y:S01]  /*1d20*/  LOP3.LUT P1, RZ, R31, 0xf800000, RZ, 0xc0, !PT ;  /* 0x0f8000001fff7812 */ /* 0x000fe2000782c0ff */
[----:B------:R-:W-:Y:S01]  /*1d30*/  IMAD R10, R12, -0x4, R1 ;  /* 0xfffffffc0c0a7824 */ /* 0x000fe200078e0201 */
[----:B------:R0:W-:Y:S04]  /*1d40*/  STL [R1+0x18], R11 ;  /* 0x0000180b01007387 */ /* 0x0001e80000100800 */
[----:B------:R-:W2:Y:S07]  /*1d50*/  LDL R8, [R10+0x14] ;  /* 0x000014000a087983 */ /* 0x000eae0000100800 */
[----:B------:R-:W3:Y:S01]  /*1d60*/  @P1 LDL R7, [R10+0x10] ;  /* 0x000010000a071983 */ /* 0x000ee20000100800 */
[--C-:B--2---:R-:W-:Y:S01]  /*1d70*/  IMAD.MOV.U32 R9, RZ, RZ, R8.reuse ;  /* 0x000000ffff097224 */ /* 0x104fe200078e0008 */
[----:B---3--:R-:W-:-:S02]  /*1d80*/  @P1 SHF.L.W.U32.HI R9, R7, R13, R8 ;  /* 0x0000000d07091219 */ /* 0x008fc40000010e08 */
[----:B------:R-:W2:Y:S01]  /*1d90*/  LDL R7, [R10+0x18] ;  /* 0x000018000a077983 */ /* 0x000ea20000100800 */
[----:B------:R-:W-:Y:S01]  /*1da0*/  ISETP.GE.AND P1, PT, R31, RZ, PT ;  /* 0x000000ff1f00720c */ /* 0x000fe20003f26270 */
[----:B------:R-:W-:Y:S01]  /*1db0*/  UMOV UR6, 0x54442d19 ;  /* 0x54442d1900067882 */ /* 0x000fe20000000000 */
[----:B------:R-:W-:Y:S01]  /*1dc0*/  UMOV UR7, 0x3bf921fb ;  /* 0x3bf921fb00077882 */ /* 0x000fe20000000000 */
[----:B--2---:R-:W-:-:S04]  /*1dd0*/  SHF.L.W.U32.HI R8, R8, R13, R7 ;  /* 0x0000000d08087219 */ /* 0x004fc80000010e07 */
[--C-:B------:R-:W-:Y:S02]  /*1de0*/  SHF.R.U32.HI R7, RZ, 0x1e, R8.reuse ;  /* 0x0000001eff077819 */ /* 0x100fe40000011608 */
[C---:B------:R-:W-:Y:S01]  /*1df0*/  SHF.L.W.U32.HI R12, R9.reuse, 0x2, R8 ;  /* 0x00000002090c7819 */ /* 0x040fe20000010e08 */
[----:B------:R-:W-:-:S03]  /*1e00*/  IMAD.SHL.U32 R9, R9, 0x4, RZ ;  /* 0x0000000409097824 */ /* 0x000fc600078e00ff */
[----:B------:R-:W-:Y:S02]  /*1e10*/  LEA.HI R7, R12, R7, RZ, 0x1 ;  /* 0x000000070c077211 */ /* 0x000fe400078f08ff */
[----:B0-----:R-:W-:-:S03]  /*1e20*/  SHF.R.S32.HI R11, RZ, 0x1f, R12 ;  /* 0x0000001fff0b7819 */ /* 0x001fc6000001140c */
[----:B------:R-:W-:-:S04]  /*1e30*/  IMAD.MOV R8, RZ, RZ, -R7 ;  /* 0x000000ffff087224 */ /* 0x000fc800078e0a07 */
[----:B------:R-:W-:Y:S01]  /*1e40*/  @!P1 IMAD.MOV.U32 R7, RZ, RZ, R8 ;  /* 0x000000ffff079224 */ /* 0x000fe200078e0008 */
[C---:B------:R-:W-:Y:S02]  /*1e50*/  LOP3.LUT R8, R11.reuse, R9, RZ, 0x3c, !PT ;  /* 0x000000090b087212 */ /* 0x040fe400078e3cff */
[----:B------:R-:W-:Y:S02]  /*1e60*/  LOP3.LUT R9, R11, R12, RZ, 0x3c, !PT ;  /* 0x0000000c0b097212 */ /* 0x000fe400078e3cff */
[----:B------:R-:W-:-:S04]  /*1e70*/  LOP3.LUT R12, R12, R31, RZ, 0x3c, !PT ;  /* 0x0000001f0c0c7212 */ /* 0x000fc800078e3cff */
[----:B------:R-:W0:Y:S01]  /*1e80*/  I2F.F64.S64 R8, R8 ;  /* 0x0000000800087312 */ /* 0x000e220000301c00 */
[----:B------:R-:W-:Y:S01]  /*1e90*/  ISETP.GE.AND P1, PT, R12, RZ, PT ;  /* 0x000000ff0c00720c */ /* 0x000fe20003f26270 */
[----:B0-----:R-:W-:-:S10]  /*1ea0*/  DMUL R10, R8, UR6 ;  /* 0x00000006080a7c28 */ /* 0x001fd40008000000 */
[----:B------:R-:W0:Y:S02]  /*1eb0*/  F2F.F32.F64 R10, R10 ;  /* 0x0000000a000a7310 */ /* 0x000e240000301000 */
[----:B0-----:R-:W-:-:S07]  /*1ec0*/  FSEL R12, -R10, R10, !P1 ;  /* 0x0000000a0a0c7208 */ /* 0x001fce0004800100 */
.L_x_10:
[----:B------:R-:W-:Y:S05]  /*1ed0*/  BSYNC B0 ;  /* 0x0000000000007941 */ /* 0x000fea0003800000 */
.L_x_9:
[----:B------:R-:W-:Y:S01]  /*1ee0*/  LOP3.LUT R8, R7, 0x1, RZ, 0xc0, !PT ;  /* 0x0000000107087812 */ /* 0x000fe200078ec0ff */
[----:B------:R-:W-:Y:S01]  /*1ef0*/  FMUL.FTZ R13, R12, R12 ;  /* 0x0000000c0c0d7220 */ /* 0x000fe20000410000 */
[----:B------:R-:W-:Y:S02]  /*1f00*/  IMAD.MOV.U32 R9, RZ, RZ, -0x46b2bead ;  /* 0xb94d4153ff097424 */ /* 0x000fe400078e00ff */
[----:B------:R-:W-:Y:S01]  /*1f10*/  FADD.FTZ R58, |R32|, -RZ ;  /* 0x800000ff203a7221 */ /* 0x000fe20000010200 */
[----:B------:R-:W-:Y:S01]  /*1f20*/  ISETP.NE.U32.AND P1, PT, R8, 0x1, PT ;  /* 0x000000010800780c */ /* 0x000fe20003f25070 */
[----:B------:R-:W-:Y:S01]  /*1f30*/  IMAD.MOV.U32 R10, RZ, RZ, 0x3c0885e4 ;  /* 0x3c0885e4ff0a7424 */ /* 0x000fe200078e00ff */
[----:B------:R-:W-:Y:S01]  /*1f40*/  BSSY B0, `(.L_x_12) ;  /* 0x0000050000007945 */ /* 0x000fe20003800000 */
[----:B------:R-:W-:Y:S01]  /*1f50*/  IMAD.MOV.U32 R11, RZ, RZ, -0x41d55558 ;  /* 0xbe2aaaa8ff0b7424 */ /* 0x000fe200078e00ff */
[----:B------:R-:W-:-:S09]  /*1f60*/  FSETP.GE.AND P2, PT, R58, 105615, PT ;  /* 0x47ce47803a00780b */ /* 0x000fd20003f46000 */
[----:B------:R-:W-:Y:S01]  /*1f70*/  @P1 MOV R8, 0x37cbac00 ;  /* 0x37cbac0000081802 */ /* 0x000fe20000000f00 */
[----:B------:R-:W-:Y:S02]  /*1f80*/  @P1 IMAD.MOV.U32 R10, RZ, RZ, 0x3d2aaabb ;  /* 0x3d2aaabbff0a1424 */ /* 0x000fe400078e00ff */
[----:B------:R-:W-:Y:S02]  /*1f90*/  @P1 IMAD.MOV.U32 R11, RZ, RZ, -0x41000001 ;  /* 0xbeffffffff0b1424 */ /* 0x000fe400078e00ff */
[----:B------:R-:W-:Y:S01]  /*1fa0*/  @P1 FFMA.FTZ R9, R13, R8, -0.0013887860113754868507 ;  /* 0xbab607ed0d091423 */ /* 0x000fe20000010008 */
[----:B------:R-:W-:-:S03]  /*1fb0*/  FSEL R8, R12, 1, !P1 ;  /* 0x3f8000000c087808 */ /* 0x000fc60004800000 */
[C---:B------:R-:W-:Y:S02]  /*1fc0*/  FFMA.FTZ R10, R13.reuse, R9, R10 ;  /* 0x000000090d0a7223 */ /* 0x040fe4000001000a */
[C---:B------:R-:W-:Y:S02]  /*1fd0*/  FFMA.FTZ R9, R13.reuse, R8, RZ ;  /* 0x000000080d097223 */ /* 0x040fe400000100ff */
[----:B------:R-:W-:Y:S01]  /*1fe0*/  FFMA.FTZ R11, R13, R10, R11 ;  /* 0x0000000a0d0b7223 */ /* 0x000fe2000001000b */
[----:B------:R-:W-:-:S03]  /*1ff0*/  VIADD R10, R7, 0x1 ;  /* 0x00000001070a7836 */ /* 0x000fc60000000000 */
[----:B------:R-:W-:Y:S01]  /*2000*/  FFMA.FTZ R7, R9, R11, R8 ;  /* 0x0000000b09077223 */ /* 0x000fe20000010008 */
[----:B------:R-:W-:Y:S01]  /*2010*/  FMUL R9, R32, 0.63661974668502807617 ;  /* 0x3f22f98320097820 */ /* 0x000fe20000400000 */
[----:B------:R-:W-:Y:S02]  /*2020*/  LOP3.LUT P1, RZ, R10, 0x2, RZ, 0xc0, !PT ;  /* 0x000000020aff7812 */ /* 0x000fe4000782c0ff */
[----:B------:R-:W-:-:S03]  /*2030*/  P2R R10, PR, RZ, 0x4 ;  /* 0x00000004ff0a7803 */ /* 0x000fc60000000000 */
[----:B------:R-:W0:Y:S08]  /*2040*/  F2I.FTZ.NTZ R9, R9 ;  /* 0x0000000900097305 */ /* 0x000e300000213100 */
[----:B------:R-:W-:Y:S01]  /*2050*/  @P1 FFMA.FTZ R7, R7, -1, RZ ;  /* 0xbf80000007071823 */ /* 0x000fe200000100ff */
[----:B------:R-:W-:Y:S02]  /*2060*/  FSETP.NEU.AND P1, PT, R58, +INF , PT ;  /* 0x7f8000003a00780b */ /* 0x000fe40003f2d000 */
[----:B0-----:R-:W-:-:S05]  /*2070*/  I2FP.F32.S32 R43, R9 ;  /* 0x00000009002b7245 */ /* 0x001fca0000201400 */
[----:B------:R-:W-:-:S04]  /*2080*/  FFMA.FTZ R8, R43, -1.5707962512969970703, R32 ;  /* 0xbfc90fda2b087823 */ /* 0x000fc80000010020 */
[----:B------:R-:W-:-:S04]  /*2090*/  FFMA.FTZ R8, R43, -7.5497894158615963534e-08, R8 ;  /* 0xb3a221682b087823 */ /* 0x000fc80000010008 */
[----:B------:R-:W-:Y:S01]  /*20a0*/  FFMA.FTZ R43, R43, -5.3903029534742383927e-15, R8 ;  /* 0xa7c234c52b2b7823 */ /* 0x000fe20000010008 */
[----:B------:R-:W-:-:S03]  /*20b0*/  IMAD.MOV.U32 R8, RZ, RZ, R9 ;  /* 0x000000ffff087224 */ /* 0x000fc600078e0009 */
[----:B------:R-:W-:Y:S01]  /*20c0*/  IMAD.MOV.U32 R14, RZ, RZ, R43 ;  /* 0x000000ffff0e7224 */ /* 0x000fe200078e002b */
[----:B------:R-:W-:Y:S06]  /*20d0*/  @!P2 BRA `(.L_x_13) ;  /* 0x0000000000d8a947 */ /* 0x000fec0003800000 */
[----:B------:R-:W-:Y:S01]  /*20e0*/  @!P1 FMUL.FTZ R14, RZ, R32 ;  /* 0x00000020ff0e9220 */ /* 0x000fe20000410000 */
[----:B------:R-:W-:Y:S01]  /*20f0*/  @!P1 MOV R9, RZ ;  /* 0x000000ff00099202 */ /* 0x000fe20000000f00 */
[----:B------:R-:W-:Y:S06]  /*2100*/  @!P1 BRA `(.L_x_13) ;  /* 0x0000000000cc9947 */ /* 0x000fec0003800000 */
[----:B------:R-:W-:Y:S01]  /*2110*/  SHF.R.U32.HI R15, RZ, 0x17, R32 ;  /* 0x00000017ff0f7819 */ /* 0x000fe20000011620 */
[----:B------:R-:W-:Y:S01]  /*2120*/  IMAD.SHL.U32 R10, R32, 0x100, RZ ;  /* 0x00000100200a7824 */ /* 0x000fe200078e00ff */
[----:B------:R-:W-:Y:S01]  /*2130*/  CS2R R22, SRZ ;  /* 0x0000000000167805 */ /* 0x000fe2000001ff00 */
[----:B------:R-:W-:Y:S01]  /*2140*/  IMAD.MOV.U32 R20, RZ, RZ, RZ ;  /* 0x000000ffff147224 */ /* 0x000fe200078e00ff */
[----:B------:R-:W-:Y:S01]  /*2150*/  LOP3.LUT R9, R15, 0xe0, RZ, 0xc0, !PT ;  /* 0x000000e00f097812 */ /* 0x000fe200078ec0ff */
[----:B------:R-:W-:Y:S01]  /*2160*/  ULDC.64 UR6, c[0x4][0x8] ;  /* 0x0100020000067ab9 */ /* 0x000fe20000000a00 */
[----:B------:R-:W-:-:S03]  /*2170*/  LOP3.LUT R21, R10, 0x80000000, RZ, 0xfc, !PT ;  /* 0x800000000a157812 */ /* 0x000fc600078efcff */
[----:B------:R-:W-:Y:S02]  /*2180*/  VIADD R14, R9, 0xffffff80 ;  /* 0xffffff80090e7836 */ /* 0x000fe40000000000 */
[----:B------:R-:W-:-:S03]  /*2190*/  IMAD.MOV.U32 R9, RZ, RZ, R1 ;  /* 0x000000ffff097224 */ /* 0x000fc600078e0001 */
[----:B------:R-:W-:-:S07]  /*21a0*/  SHF.R.U32.HI R14, RZ, 0x5, R14 ;  /* 0x00000005ff0e7819 */ /* 0x000fce000001160e */
.L_x_14:
[----:B------:R-:W-:-:S04]  /*21b0*/  IADD3 R10, P2, R22, UR6, RZ ;  /* 0x00000006160a7c10 */ /* 0x000fc8000ff5e0ff */
[----:B------:R-:W-:Y:S02]  /*21c0*/  IADD3.X R11, R23, UR7, RZ, P2, !PT ;  /* 0x00000007170b7c10 */ /* 0x000fe400097fe4ff */
[----:B------:R-:W-:-:S03]  /*21d0*/  IADD3 R22, P2, R22, 0x4, RZ ;  /* 0x0000000416167810 */ /* 0x000fc60007f5e0ff */
[----:B------:R-:W2:Y:S02]  /*21e0*/  LDG.E.CONSTANT R10, desc[UR4][R10.64] ;  /* 0x000000040a0a7981 */ /* 0x000ea4000c1e9900 */
[----:B------:R-:W-:Y:S01]  /*21f0*/  IMAD.X R23, RZ, RZ, R23, P2 ;  /* 0x000000ffff177224 */ /* 0x000fe200010e0617 */
[----:B------:R-:W-:Y:S01]  /*2200*/  ISETP.NE.U32.AND P2, PT, R22, 0x18, PT ;  /* 0x000000181600780c */ /* 0x000fe20003f45070 */
[----:B------:R-:W-:-:S03]  /*2210*/  HFMA2.MMA R13, -RZ, RZ, 0, 0 ;  /* 0x00000000ff0d7435 */ /* 0x000fc600000001ff */
[----:B------:R-:W-:Y:S01]  /*2220*/  ISETP.NE.AND.EX P2, PT, R23, RZ, PT, P2 ;  /* 0x000000ff1700720c */ /* 0x000fe20003f45320 */
[----:B------:R-:W-:-:S04]  /*2230*/  IMAD.MOV.U32 R12, RZ, RZ, R20 ;  /* 0x000000ffff0c7224 */ /* 0x000fc800078e0014 */
[----:B--2---:R-:W-:-:S04]  /*2240*/  IMAD.WIDE.U32 R12, R21, R10, R12 ;  /* 0x0000000a150c7225 */ /* 0x004fc800078e000c */
[----:B------:R-:W-:Y:S01]  /*2250*/  IMAD.MOV.U32 R20, RZ, RZ, R13 ;  /* 0x000000ffff147224 */ /* 0x000fe200078e000d */
[----:B------:R0:W-:Y:S02]  /*2260*/  STL [R9], R12 ;  /* 0x0000000c09007387 */ /* 0x0001e40000100800 */
[----:B0-----:R-:W-:Y:S01]  /*2270*/  VIADD R9, R9, 0x4 ;  /* 0x0000000409097836 */ /* 0x001fe20000000000 */
        /* <DEDUP_REMOVED lines=17> */
[----:B------:R-:W-:-:S03]  /*2390*/  SHF.R.S32.HI R13, RZ, 0x1f, R14 ;  /* 0x0000001fff0d7819 */ /* 0x000fc6000001140e */
[----:B------:R-:W-:-:S04]  /*23a0*/  IMAD.MOV R10, RZ, RZ, -R9 ;  /* 0x000000ffff0a7224 */ /* 0x000fc800078e0a09 */
[----:B------:R-:W-:Y:S01]  /*23b0*/  @!P2 IMAD.MOV.U32 R9, RZ, RZ, R10 ;  /* 0x000000ffff09a224 */ /* 0x000fe200078e000a */
[C---:B------:R-:W-:Y:S02]  /*23c0*/  LOP3.LUT R10, R13.reuse, R11, RZ, 0x3c, !PT ;  /* 0x0000000b0d0a7212 */ /* 0x040fe400078e3cff */
[----:B------:R-:W-:Y:S02]  /*23d0*/  LOP3.LUT R11, R13, R14, RZ, 0x3c, !PT ;  /* 0x0000000e0d0b7212 */ /* 0x000fe400078e3cff */
[----:B------:R-:W-:-:S04]  /*23e0*/  LOP3.LUT R14, R14, R32, RZ, 0x3c, !PT ;  /* 0x000000200e0e7212 */ /* 0x000fc800078e3cff */
[----:B------:R-:W1:Y:S01]  /*23f0*/  I2F.F64.S64 R10, R10 ;  /* 0x0000000a000a7312 */ /* 0x000e620000301c00 */
[----:B------:R-:W-:Y:S01]  /*2400*/  ISETP.GE.AND P2, PT, R14, RZ, PT ;  /* 0x000000ff0e00720c */ /* 0x000fe20003f46270 */
[----:B-1----:R-:W-:-:S10]  /*2410*/  DMUL R12, R10, UR6 ;  /* 0x000000060a0c7c28 */ /* 0x002fd40008000000 */
[----:B------:R-:W1:Y:S02]  /*2420*/  F2F.F32.F64 R12, R12 ;  /* 0x0000000c000c7310 */ /* 0x000e640000301000 */
[----:B01----:R-:W-:-:S07]  /*2430*/  FSEL R14, -R12, R12, !P2 ;  /* 0x0000000c0c0e7208 */ /* 0x003fce0005000100 */
.L_x_13:
[----:B------:R-:W-:Y:S05]  /*2440*/  BSYNC B0 ;  /* 0x0000000000007941 */ /* 0x000fea0003800000 */
.L_x_12:
[----:B------:R-:W-:Y:S01]  /*2450*/  LOP3.LUT R10, R9, 0x1, RZ, 0xc0, !PT ;  /* 0x00000001090a7812 */ /* 0x000fe200078ec0ff */
[----:B------:R-:W-:Y:S01]  /*2460*/  FMUL.FTZ R15, R14, R14 ;  /* 0x0000000e0e0f7220 */ /* 0x000fe20000410000 */
[----:B------:R-:W-:Y:S01]  /*2470*/  MOV R11, 0xb94d4153 ;  /* 0xb94d4153000b7802 */ /* 0x000fe20000000f00 */
[----:B------:R-:W-:Y:S01]  /*2480*/  IMAD.MOV.U32 R12, RZ, RZ, 0x3c0885e4 ;  /* 0x3c0885e4ff0c7424 */ /* 0x000fe200078e00ff */
[----:B------:R-:W-:Y:S01]  /*2490*/  ISETP.NE.U32.AND P2, PT, R10, 0x1, PT ;  /* 0x000000010a00780c */ /* 0x000fe20003f45070 */
[----:B------:R-:W-:Y:S02]  /*24a0*/  IMAD.MOV.U32 R13, RZ, RZ, -0x41d55558 ;  /* 0xbe2aaaa8ff0d7424 */ /* 0x000fe400078e00ff */
[----:B------:R-:W-:Y:S01]  /*24b0*/  FADD.FTZ R59, |R33|, -RZ ;  /* 0x800000ff213b7221 */ /* 0x000fe20000010200 */
[----:B------:R-:W-:Y:S04]  /*24c0*/  BSSY B0, `(.L_x_15) ;  /* 0x0000050000007945 */ /* 0x000fe80003800000 */
[----:B------:R-:W-:-:S05]  /*24d0*/  FSETP.GE.AND P3, PT, R59, 105615, PT ;  /* 0x47ce47803b00780b */ /* 0x000fca0003f66000 */
[----:B------:R-:W-:Y:S02]  /*24e0*/  @P2 IMAD.MOV.U32 R10, RZ, RZ, 0x37cbac00 ;  /* 0x37cbac00ff0a2424 */ /* 0x000fe400078e00ff */
[----:B------:R-:W-:Y:S02]  /*24f0*/  @P2 IMAD.MOV.U32 R12, RZ, RZ, 0x3d2aaabb ;  /* 0x3d2aaabbff0c2424 */ /* 0x000fe400078e00ff */
[----:B------:R-:W-:Y:S01]  /*2500*/  @P2 FFMA.FTZ R11, R15, R10, -0.0013887860113754868507 ;  /* 0xbab607ed0f0b2423 */ /* 0x000fe2000001000a */
[----:B------:R-:W-:Y:S01]  /*2510*/  FSEL R10, R14, 1, !P2 ;  /* 0x3f8000000e0a7808 */ /* 0x000fe20005000000 */
[----:B------:R-:W-:Y:S01]  /*2520*/  FMUL R14, R33, 0.63661974668502807617 ;  /* 0x3f22f983210e7820 */ /* 0x000fe20000400000 */
[----:B------:R-:W-:Y:S02]  /*2530*/  @P2 IMAD.MOV.U32 R13, RZ, RZ, -0x41000001 ;  /* 0xbeffffffff0d2424 */ /* 0x000fe400078e00ff */
[C---:B------:R-:W-:Y:S01]  /*2540*/  FFMA.FTZ R12, R15.reuse, R11, R12 ;  /* 0x0000000b0f0c7223 */ /* 0x040fe2000001000c */
[----:B------:R-:W-:-:S02]  /*2550*/  FFMA.FTZ R11, R15, R10, RZ ;  /* 0x0000000a0f0b7223 */ /* 0x000fc400000100ff */
[----:B------:R-:W0:Y:S01]  /*2560*/  F2I.FTZ.NTZ R14, R14 ;  /* 0x0000000e000e7305 */ /* 0x000e220000213100 */
[----:B------:R-:W-:Y:S01]  /*2570*/  FFMA.FTZ R13, R15, R12, R13 ;  /* 0x0000000c0f0d7223 */ /* 0x000fe2000001000d */
[----:B------:R-:W-:-:S03]  /*2580*/  VIADD R12, R9, 0x1 ;  /* 0x00000001090c7836 */ /* 0x000fc60000000000 */
[----:B------:R-:W-:Y:S01]  /*2590*/  FFMA.FTZ R9, R11, R13, R10 ;  /* 0x0000000d0b097223 */ /* 0x000fe2000001000a */
[----:B------:R-:W-:Y:S02]  /*25a0*/  P2R R10, PR, RZ, 0x8 ;  /* 0x00000008ff0a7803 */ /* 0x000fe40000000000 */
[----:B------:R-:W-:Y:S02]  /*25b0*/  LOP3.LUT P2, RZ, R12, 0x2, RZ, 0xc0, !PT ;  /* 0x000000020cff7812 */ /* 0x000fe4000784c0ff */
[----:B0-----:R-:W-:Y:S02]  /*25c0*/  I2FP.F32.S32 R44, R14 ;  /* 0x0000000e002c7245 */ /* 0x001fe40000201400 */
[----:B------:R-:W-:-:S03]  /*25d0*/  MOV R45, R14 ;  /* 0x0000000e002d7202 */ /* 0x000fc60000000f00 */
[----:B------:R-:W-:-:S06]  /*25e0*/  FFMA.FTZ R11, R44, -1.5707962512969970703, R33 ;  /* 0xbfc90fda2c0b7823 */ /* 0x000fcc0000010021 */
[----:B------:R-:W-:Y:S01]  /*25f0*/  @P2 FFMA.FTZ R9, R9, -1, RZ ;  /* 0xbf80000009092823 */ /* 0x000fe200000100ff */
[----:B------:R-:W-:Y:S01]  /*2600*/  FSETP.NEU.AND P2, PT, R59, +INF , PT ;  /* 0x7f8000003b00780b */ /* 0x000fe20003f4d000 */
[----:B------:R-:W-:-:S04]  /*2610*/  FFMA.FTZ R11, R44, -7.5497894158615963534e-08, R11 ;  /* 0xb3a221682c0b7823 */ /* 0x000fc8000001000b */
[----:B------:R-:W-:-:S04]  /*2620*/  FFMA.FTZ R44, R44, -5.3903029534742383927e-15, R11 ;  /* 0xa7c234c52c2c7823 */ /* 0x000fc8000001000b */
[----:B------:R-:W-:Y:S01]  /*2630*/  IMAD.MOV.U32 R15, RZ, RZ, R44 ;  /* 0x000000ffff0f7224 */ /* 0x000fe200078e002c */
        /* <DEDUP_REMOVED lines=11> */
[----:B------:R-:W-:Y:S01]  /*26f0*/  IMAD.MOV.U32 R15, RZ, RZ, R1 ;  /* 0x000000ffff0f7224 */ /* 0x000fe200078e0001 */
[----:B------:R-:W-:Y:S01]  /*2700*/  ULDC.64 UR6, c[0x4][0x8] ;  /* 0x0100020000067ab9 */ /* 0x000fe20000000a00 */
[----:B------:R-:W-:-:S05]  /*2710*/  VIADD R10, R10, 0xffffff80 ;  /* 0xffffff800a0a7836 */ /* 0x000fca0000000000 */
[----:B------:R-:W-:-:S07]  /*2720*/  SHF.R.U32.HI R14, RZ, 0x5, R10 ;  /* 0x00000005ff0e7819 */ /* 0x000fce000001160a */
.L_x_17:
[----:B------:R-:W-:-:S04]  /*2730*/  IADD3 R10, P3, R22, UR6, RZ ;  /* 0x00000006160a7c10 */ /* 0x000fc8000ff7e0ff */
[----:B------:R-:W-:Y:S02]  /*2740*/  IADD3.X R11, R24, UR7, RZ, P3, !PT ;  /* 0x00000007180b7c10 */ /* 0x000fe40009ffe4ff */
[----:B------:R-:W-:-:S03]  /*2750*/  IADD3 R22, P3, R22, 0x4, RZ ;  /* 0x0000000416167810 */ /* 0x000fc60007f7e0ff */
[----:B------:R-:W2:Y:S02]  /*2760*/  LDG.E.CONSTANT R10, desc[UR4][R10.64] ;  /* 0x000000040a0a7981 */ /* 0x000ea4000c1e9900 */
[----:B------:R-:W-:Y:S01]  /*2770*/  IMAD.X R24, RZ, RZ, R24, P3 ;  /* 0x000000ffff187224 */ /* 0x000fe200018e0618 */
[----:B------:R-:W-:-:S04]  /*2780*/  ISETP.NE.U32.AND P3, PT, R22, 0x18, PT ;  /* 0x000000181600780c */ /* 0x000fc80003f65070 */
[----:B------:R-:W-:Y:S01]  /*2790*/  ISETP.NE.AND.EX P3, PT, R24, RZ, PT, P3 ;  /* 0x000000ff1800720c */ /* 0x000fe20003f65330 */
[----:B------:R-:W-:Y:S02]  /*27a0*/  IMAD.MOV.U32 R12, RZ, RZ, R20 ;  /* 0x000000ffff0c7224 */ /* 0x000fe400078e0014 */
[----:B------:R-:W-:Y:S02]  /*27b0*/  IMAD.MOV.U32 R13, RZ, RZ, RZ ;  /* 0x000000ffff0d7224 */ /* 0x000fe400078e00ff */
        /* <DEDUP_REMOVED lines=10> */
[----:B--2---:R-:W-:-:S02]  /*2860*/  MOV R12, R11 ;  /* 0x0000000b000c7202 */ /* 0x004fc40000000f00 */
[-C--:B---3--:R-:W-:Y:S02]  /*2870*/  @P3 SHF.L.W.U32.HI R12, R10, R21.reuse, R11 ;  /* 0x000000150a0c3219 */ /* 0x088fe40000010e0b */
[----:B------:R-:W2:Y:S01]  /*2880*/  LDL R10, [R13+0x18] ;  /* 0x000018000d0a7983 */ /* 0x000ea20000100800 */
[----:B------:R-:W-:Y:S01]  /*2890*/  ISETP.GE.AND P3, PT, R33, RZ, PT ;  /* 0x000000ff2100720c */ /* 0x000fe20003f66270 */
[----:B------:R-:W-:Y:S01]  /*28a0*/  UMOV UR6, 0x54442d19 ;  /* 0x54442d1900067882 */ /* 0x000fe20000000000 */
[----:B------:R-:W-:Y:S01]  /*28b0*/  UMOV UR7, 0x3bf921fb ;  /* 0x3bf921fb00077882 */ /* 0x000fe20000000000 */
[----:B--2---:R-:W-:-:S04]  /*28c0*/  SHF.L.W.U32.HI R11, R11, R21, R10 ;  /* 0x000000150b0b7219 */ /* 0x004fc80000010e0a */
[--C-:B------:R-:W-:Y:S02]  /*28d0*/  SHF.R.U32.HI R14, RZ, 0x1e, R11.reuse ;  /* 0x0000001eff0e7819 */ /* 0x100fe4000001160b */
[----:B------:R-:W-:-:S04]  /*28e0*/  SHF.L.W.U32.HI R15, R12, 0x2, R11 ;  /* 0x000000020c0f7819 */ /* 0x000fc80000010e0b */
[----:B------:R-:W-:Y:S02]  /*28f0*/  LEA.HI R14, R15, R14, RZ, 0x1 ;  /* 0x0000000e0f0e7211 */ /* 0x000fe400078f08ff */
[----:B------:R-:W-:-:S03]  /*2900*/  SHF.R.S32.HI R11, RZ, 0x1f, R15 ;  /* 0x0000001fff0b7819 */ /* 0x000fc6000001140f */
[----:B------:R-:W-:-:S04]  /*2910*/  IMAD.MOV R10, RZ, RZ, -R14 ;  /* 0x000000ffff0a7224 */ /* 0x000fc800078e0a0e */
[----:B------:R-:W-:Y:S02]  /*2920*/  @!P3 IMAD.MOV.U32 R14, RZ, RZ, R10 ;  /* 0x000000ffff0eb224 */ /* 0x000fe400078e000a */
[----:B------:R-:W-:-:S05]  /*2930*/  IMAD.SHL.U32 R10, R12, 0x4, RZ ;  /* 0x000000040c0a7824 */ /* 0x000fca00078e00ff */
        /* <DEDUP_REMOVED lines=8> */
.L_x_16:
[----:B------:R-:W-:Y:S05]  /*29c0*/  BSYNC B0 ;  /* 0x0000000000007941 */ /* 0x000fea0003800000 */
.L_x_15:
[----:B------:R-:W-:Y:S01]  /*29d0*/  LOP3.LUT R10, R14, 0x1, RZ, 0xc0, !PT ;  /* 0x000000010e0a7812 */ /* 0x000fe200078ec0ff */
[----:B------:R-:W-:Y:S01]  /*29e0*/  FMUL.FTZ R21, R15, R15 ;  /* 0x0000000f0f157220 */ /* 0x000fe20000410000 */
[----:B------:R-:W-:Y:S01]  /*29f0*/  IMAD.MOV.U32 R11, RZ, RZ, -0x46b2bead ;  /* 0xb94d4153ff0b7424 */ /* 0x000fe200078e00ff */
[----:B------:R-:W-:Y:S01]  /*2a00*/  MOV R13, 0xbe2aaaa8 ;  /* 0xbe2aaaa8000d7802 */ /* 0x000fe20000000f00 */
[----:B------:R-:W-:Y:S01]  /*2a10*/  IMAD.MOV.U32 R12, RZ, RZ, 0x3c0885e4 ;  /* 0x3c0885e4ff0c7424 */ /* 0x000fe200078e00ff */
[----:B------:R-:W-:Y:S01]  /*2a20*/  ISETP.NE.U32.AND P3, PT, R10, 0x1, PT ;  /* 0x000000010a00780c */ /* 0x000fe20003f65070 */
[----:B------:R-:W-:Y:S01]  /*2a30*/  FADD.FTZ R60, |R34|, -RZ ;  /* 0x800000ff223c7221 */ /* 0x000fe20000010200 */
[----:B------:R-:W-:Y:S04]  /*2a40*/  BSSY B0, `(.L_x_18) ;  /* 0x0000050000007945 */ /* 0x000fe80003800000 */
[----:B------:R-:W-:-:S07]  /*2a50*/  FSETP.GE.AND P4, PT, R60, 105615, PT ;  /* 0x47ce47803c00780b */ /* 0x000fce0003f86000 */
[----:B------:R-:W-:Y:S02]  /*2a60*/  @P3 IMAD.MOV.U32 R10, RZ, RZ, 0x37cbac00 ;  /* 0x37cbac00ff0a3424 */ /* 0x000fe400078e00ff */
[----:B------:R-:W-:Y:S02]  /*2a70*/  @P3 IMAD.MOV.U32 R12, RZ, RZ, 0x3d2aaabb ;  /* 0x3d2aaabbff0c3424 */ /* 0x000fe400078e00ff */
[----:B------:R-:W-:Y:S01]  /*2a80*/  @P3 FFMA.FTZ R11, R21, R10, -0.0013887860113754868507 ;  /* 0xbab607ed150b3423 */ /* 0x000fe2000001000a */
[----:B------:R-:W-:Y:S01]  /*2a90*/  FSEL R10, R15, 1, !P3 ;  /* 0x3f8000000f0a7808 */ /* 0x000fe20005800000 */
[----:B------:R-:W-:Y:S02]  /*2aa0*/  @P3 IMAD.MOV.U32 R13, RZ, RZ, -0x41000001 ;  /* 0xbeffffffff0d3424 */ /* 0x000fe400078e00ff */
[C---:B------:R-:W-:Y:S02]  /*2ab0*/  FFMA.FTZ R12, R21.reuse, R11, R12 ;  /* 0x0000000b150c7223 */ /* 0x040fe4000001000c */
[----:B------:R-:W-:-:S02]  /*2ac0*/  FFMA.FTZ R11, R21, R10, RZ ;  /* 0x0000000a150b7223 */ /* 0x000fc400000100ff */
[----:B------:R-:W-:Y:S01]  /*2ad0*/  FFMA.FTZ R13, R21, R12, R13 ;  /* 0x0000000c150d7223 */ /* 0x000fe2000001000d */
[----:B------:R-:W-:-:S03]  /*2ae0*/  VIADD R12, R14, 0x1 ;  /* 0x000000010e0c7836 */ /* 0x000fc60000000000 */
[----:B------:R-:W-:Y:S01]  /*2af0*/  FFMA.FTZ R10, R11, R13, R10 ;  /* 0x0000000d0b0a7223 */ /* 0x000fe2000001000a */
[----:B------:R-:W-:Y:S01]  /*2b00*/  FMUL R11, R34, 0.63661974668502807617 ;  /* 0x3f22f983220b7820 */ /* 0x000fe20000400000 */
[----:B------:R-:W-:-:S05]  /*2b10*/  LOP3.LUT P3, RZ, R12, 0x2, RZ, 0xc0, !PT ;  /* 0x000000020cff7812 */ /* 0x000fca000786c0ff */
[----:B------:R-:W0:Y:S08]  /*2b20*/  F2I.FTZ.NTZ R11, R11 ;  /* 0x0000000b000b7305 */ /* 0x000e300000213100 */
[----:B------:R-:W-:Y:S01]  /*2b30*/  @P3 FFMA.FTZ R10, R10, -1, RZ ;  /* 0xbf8000000a0a3823 */ /* 0x000fe200000100ff */
[----:B------:R-:W-:Y:S02]  /*2b40*/  FSETP.NEU.AND P3, PT, R60, +INF , PT ;  /* 0x7f8000003c00780b */ /* 0x000fe40003f6d000 */
[----:B0-----:R-:W-:Y:S01]  /*2b50*/  I2FP.F32.S32 R13, R11 ;  /* 0x0000000b000d7245 */ /* 0x001fe20000201400 */
[----:B------:R-:W-:-:S04]  /*2b60*/  IMAD.MOV.U32 R47, RZ, RZ, R11 ;  /* 0x000000ffff2f7224 */ /* 0x000fc800078e000b */
[----:B------:R-:W-:-:S04]  /*2b70*/  FFMA.FTZ R12, R13, -1.5707962512969970703, R34 ;  /* 0xbfc90fda0d0c7823 */ /* 0x000fc80000010022 */
[----:B------:R-:W-:-:S04]  /*2b80*/  FFMA.FTZ R12, R13, -7.5497894158615963534e-08, R12 ;  /* 0xb3a221680d0c7823 */ /* 0x000fc8000001000c */
[----:B------:R-:W-:Y:S01]  /*2b90*/  FFMA.FTZ R46, R13, -5.3903029534742383927e-15, R12 ;  /* 0xa7c234c50d2e7823 */ /* 0x000fe2000001000c */
[----:B------:R-:W-:-:S03]  /*2ba0*/  P2R R12, PR, RZ, 0x10 ;  /* 0x00000010ff0c7803 */ /* 0x000fc60000000000 */
[----:B------:R-:W-:Y:S01]  /*2bb0*/  IMAD.MOV.U32 R20, RZ, RZ, R46 ;  /* 0x000000ffff147224 */ /* 0x000fe200078e002e */
[----:B------:R-:W-:Y:S06]  /*2bc0*/  @!P4 BRA `(.L_x_19) ;  /* 0x0000000000dcc947 */ /* 0x000fec0003800000 */
[----:B------:R-:W-:Y:S01]  /*2bd0*/  @!P3 FMUL.FTZ R20, RZ, R34 ;  /* 0x00000022ff14b220 */ /* 0x000fe20000410000 */
[----:B------:R-:W-:Y:S01]  /*2be0*/  @!P3 IMAD.MOV.U32 R11, RZ, RZ, RZ ;  /* 0x000000ffff0bb224 */ /* 0x000fe200078e00ff */
[----:B------:R-:W-:Y:S06]  /*2bf0*/  @!P3 BRA `(.L_x_19) ;  /* 0x0000000000d0b947 */ /* 0x000fec0003800000 */
[----:B------:R-:W-:Y:S01]  /*2c00*/  SHF.R.U32.HI R21, RZ, 0x17, R34 ;  /* 0x00000017ff157819 */ /* 0x000fe20000011622 */
[----:B------:R-:W-:Y:S01]  /*2c10*/  IMAD.MOV.U32 R22, RZ, RZ, RZ ;  /* 0x000000ffff167224 */ /* 0x000fe200078e00ff */
[----:B------:R-:W-:Y:S01]  /*2c20*/  SHF.L.U32 R12, R34, 0x8, RZ ;  /* 0x00000008220c7819 */ /* 0x000fe200000006ff */
        /* <DEDUP_REMOVED lines=8> */
.L_x_20:
[----:B------:R-:W-:-:S04]  /*2cb0*/  IADD3 R12, P4, R24, UR6, RZ ;  /* 0x00000006180c7c10 */ /* 0x000fc8000ff9e0ff */
[----:B------:R-:W-:Y:S02]  /*2cc0*/  IADD3.X R13, R39, UR7, RZ, P4, !PT ;  /* 0x00000007270d7c10 */ /* 0x000fe4000a7fe4ff */
[----:B------:R-:W-:-:S03]  /*2cd0*/  IADD3 R24, P4, R24, 0x4, RZ ;  /* 0x0000000418187810 */ /* 0x000fc60007f9e0ff */
[----:B------:R-:W2:Y:S02]  /*2ce0*/  LDG.E.CONSTANT R12, desc[UR4][R12.64] ;  /* 0x000000040c0c7981 */ /* 0x000ea4000c1e9900 */
[----:B------:R-:W-:Y:S01]  /*2cf0*/  IMAD.X R39, RZ, RZ, R39, P4 ;  /* 0x000000ffff277224 */ /* 0x000fe200020e0627 */
[----:B------:R-:W-:-:S04]  /*2d00*/  ISETP.NE.U32.AND P4, PT, R24, 0x18, PT ;  /* 0x000000181800780c */ /* 0x000fc80003f85070 */
[----:B------:R-:W-:Y:S01]  /*2d10*/  ISETP.NE.AND.EX P4, PT, R39, RZ, PT, P4 ;  /* 0x000000ff2700720c */ /* 0x000fe20003f85340 */
[----:B------:R-:W-:Y:S01]  /*2d20*/  IMAD.MOV.U32 R15, RZ, RZ, RZ ;  /* 0x000000ffff0f7224 */ /* 0x000fe200078e00ff */
[----:B------:R-:W-:-:S05]  /*2d30*/  MOV R14, R22 ;  /* 0x00000016000e7202 */ /* 0x000fca0000000f00 */
        /* <DEDUP_REMOVED lines=18> */
[C---:B------:R-:W-:Y:S02]  /*2e60*/  SHF.L.W.U32.HI R20, R13.reuse, 0x2, R12 ;  /* 0x000000020d147819 */ /* 0x040fe40000010e0c */
[----:B------:R-:W-:Y:S02]  /*2e70*/  SHF.L.U32 R13, R13, 0x2, RZ ;  /* 0x000000020d0d7819 */ /* 0x000fe400000006ff */
        /* <DEDUP_REMOVED lines=12> */
.L_x_19:
[----:B------:R-:W-:Y:S05]  /*2f40*/  BSYNC B0 ;  /* 0x0000000000007941 */ /* 0x000fea0003800000 */
.L_x_18:
[----:B------:R-:W-:Y:S01]  /*2f50*/  LOP3.LUT R12, R11, 0x1, RZ, 0xc0, !PT ;  /* 0x000000010b0c7812 */ /* 0x000fe200078ec0ff */
[C---:B------:R-:W-:Y:S01]  /*2f60*/  FMUL R22, R35.reuse, 0.63661974668502807617 ;  /* 0x3f22f98323167820 */ /* 0x040fe20000400000 */
[----:B------:R-:W-:Y:S01]  /*2f70*/  FMUL.FTZ R21, R20, R20 ;  /* 0x0000001414157220 */ /* 0x000fe20000410000 */
[----:B------:R-:W-:Y:S01]  /*2f80*/  IMAD.MOV.U32 R13, RZ, RZ, -0x46b2bead ;  /* 0xb94d4153ff0d7424 */ /* 0x000fe200078e00ff */
[----:B------:R-:W-:Y:S01]  /*2f90*/  ISETP.NE.U32.AND P4, PT, R12, 0x1, PT ;  /* 0x000000010c00780c */ /* 0x000fe20003f85070 */
[----:B------:R-:W-:Y:S02]  /*2fa0*/  IMAD.MOV.U32 R14, RZ, RZ, 0x3c0885e4 ;  /* 0x3c0885e4ff0e7424 */ /* 0x000fe400078e00ff */
[----:B------:R-:W-:Y:S01]  /*2fb0*/  FADD.FTZ R54, |R35|, -RZ ;  /* 0x800000ff23367221 */ /* 0x000fe20000010200 */
[----:B------:R-:W0:Y:S01]  /*2fc0*/  F2I.FTZ.NTZ R22, R22 ;  /* 0x0000001600167305 */ /* 0x000e220000213100 */
[----:B------:R-:W-:Y:S01]  /*2fd0*/  IMAD.MOV.U32 R15, RZ, RZ, -0x41d55558 ;  /* 0xbe2aaaa8ff0f7424 */ /* 0x000fe200078e00ff */
[----:B------:R-:W-:Y:S02]  /*2fe0*/  BSSY B0, `(.L_x_21) ;  /* 0x000004e000007945 */ /* 0x000fe40003800000 */
[----:B------:R-:W-:-:S05]  /*2ff0*/  FSETP.GE.AND P5, PT, R54, 105615, PT ;  /* 0x47ce47803600780b */ /* 0x000fca0003fa6000 */
[----:B------:R-:W-:Y:S02]  /*3000*/  @P4 IMAD.MOV.U32 R12, RZ, RZ, 0x37cbac00 ;  /* 0x37cbac00ff0c4424 */ /* 0x000fe400078e00ff */
[----:B------:R-:W-:Y:S02]  /*3010*/  @P4 IMAD.MOV.U32 R14, RZ, RZ, 0x3d2aaabb ;  /* 0x3d2aaabbff0e4424 */ /* 0x000fe400078e00ff */
[C---:B------:R-:W-:Y:S01]  /*3020*/  @P4 FFMA.FTZ R13, R21.reuse, R12, -0.0013887860113754868507 ;  /* 0xbab607ed150d4423 */ /* 0x040fe2000001000c */
[----:B------:R-:W-:Y:S01]  /*3030*/  @P4 IMAD.MOV.U32 R15, RZ, RZ, -0x41000001 ;  /* 0xbeffffffff0f4424 */ /* 0x000fe200078e00ff */
[----:B------:R-:W-:Y:S01]  /*3040*/  FSEL R12, R20, 1, !P4 ;  /* 0x3f800000140c7808 */ /* 0x000fe20006000000 */
[----:B0-----:R-:W-:Y:S02]  /*3050*/  IMAD.MOV.U32 R49, RZ, RZ, R22 ;  /* 0x000000ffff317224 */ /* 0x001fe400078e0016 */
[C---:B------:R-:W-:Y:S01]  /*3060*/  FFMA.FTZ R14, R21.reuse, R13, R14 ;  /* 0x0000000d150e7223 */ /* 0x040fe2000001000e */
[----:B------:R-:W-:Y:S01]  /*3070*/  I2FP.F32.S32 R48, R22 ;  /* 0x0000001600307245 */ /* 0x000fe20000201400 */
[----:B------:R-:W-:-:S02]  /*3080*/  FFMA.FTZ R13, R21, R12, RZ ;  /* 0x0000000c150d7223 */ /* 0x000fc400000100ff */
[----:B------:R-:W-:Y:S01]  /*3090*/  FFMA.FTZ R15, R21, R14, R15 ;  /* 0x0000000e150f7223 */ /* 0x000fe2000001000f */
[----:B------:R-:W-:-:S03]  /*30a0*/  IADD3 R14, R11, 0x1, RZ ;  /* 0x000000010b0e7810 */ /* 0x000fc60007ffe0ff */
[----:B------:R-:W-:Y:S01]  /*30b0*/  FFMA.FTZ R11, R13, R15, R12 ;  /* 0x0000000f0d0b7223 */ /* 0x000fe2000001000c */
[----:B------:R-:W-:Y:S01]  /*30c0*/  LOP3.LUT P4, RZ, R14, 0x2, RZ, 0xc0, !PT ;  /* 0x000000020eff7812 */ /* 0x000fe2000788c0ff */
[----:B------:R-:W-:Y:S01]  /*30d0*/  FFMA.FTZ R13, R48, -1.5707962512969970703, R35 ;  /* 0xbfc90fda300d7823 */ /* 0x000fe20000010023 */
[----:B------:R-:W-:-:S03]  /*30e0*/  P2R R12, PR, RZ, 0x20 ;  /* 0x00000020ff0c7803 */ /* 0x000fc60000000000 */
[----:B------:R-:W-:-:S04]  /*30f0*/  FFMA.FTZ R13, R48, -7.5497894158615963534e-08, R13 ;  /* 0xb3a22168300d7823 */ /* 0x000fc8000001000d */
[----:B------:R-:W-:-:S04]  /*3100*/  FFMA.FTZ R48, R48, -5.3903029534742383927e-15, R13 ;  /* 0xa7c234c530307823 */ /* 0x000fc8000001000d */
        /* <DEDUP_REMOVED lines=18> */
.L_x_23:
        /* <DEDUP_REMOVED lines=39> */
[----:B------:R-:W0:Y:S02]  /*34a0*/  F2F.F32.F64 R14, R14 ;  /* 0x0000000e000e7310 */ /* 0x000e240000301000 */
[----:B0-----:R-:W-:-:S07]  /*34b0*/  FSEL R24, -R14, R14, !P5 ;  /* 0x0000000e0e187208 */ /* 0x001fce0006800100 */
.L_x_22:
[----:B------:R-:W-:Y:S05]  /*34c0*/  BSYNC B0 ;  /* 0x0000000000007941 */ /* 0x000fea0003800000 */
.L_x_21:
[----:B------:R-:W-:Y:S02]  /*34d0*/  SHF.R.S32.HI R51, RZ, 0x7, R51 ;  /* 0x00000007ff337819 */ /* 0x000fe40000011433 */
[----:B------:R-:W-:Y:S02]  /*34e0*/  CS2R R12, SRZ ;  /* 0x00000000000c7805 */ /* 0x000fe4000001ff00 */
[----:B------:R-:W-:Y:S02]  /*34f0*/  ISETP.GT.AND P5, PT, R26, 0x3f, PT ;  /* 0x0000003f1a00780c */ /* 0x000fe40003fa4270 */
[----:B------:R-:W-:Y:S01]  /*3500*/  CS2R R14, SRZ ;  /* 0x00000000000e7805 */ /* 0x000fe2000001ff00 */
[----:B------:R-:W-:-:S04]  /*3510*/  IMAD R23, R51, 0x80, R26 ;  /* 0x0000008033177824 */ /* 0x000fc800078e021a */
[----:B------:R-:W-:Y:S01]  /*3520*/  VIADD R21, R23, 0xffffffc0 ;  /* 0xffffffc017157836 */ /* 0x000fe20000000000 */
[----:B------:R-:W-:-:S03]  /*3530*/  LOP3.LUT R39, R22, 0x1, RZ, 0xc0, !PT ;  /* 0x0000000116277812 */ /* 0x000fc600078ec0ff */
[----:B------:R-:W-:-:S05]  /*3540*/  IMAD.WIDE R20, R21, 0x2, R36 ;  /* 0x0000000215147825 */ /* 0x000fca00078e0224 */
[----:B------:R0:W5:Y:S01]  /*3550*/  @P5 LDG.E.EL.128 R12, desc[UR4][R20.64] ;  /* 0x00000004140c5981 */ /* 0x000162000c2e1d00 */
[----:B------:R-:W-:Y:S01]  /*3560*/  ISETP.NE.U32.AND P5, PT, R39, 0x1, PT ;  /* 0x000000012700780c */ /* 0x000fe20003fa5070 */
[C---:B------:R-:W-:Y:S01]  /*3570*/  FMUL.FTZ R39, R24.reuse, R24 ;  /* 0x0000001818277220 */ /* 0x040fe20000410000 */
[----:B------:R-:W-:Y:S02]  /*3580*/  MOV R52, 0xb94d4153 ;  /* 0xb94d415300347802 */ /* 0x000fe40000000f00 */
[----:B------:R-:W-:Y:S02]  /*3590*/  FSEL R24, R24, 1, !P5 ;  /* 0x3f80000018187808 */ /* 0x000fe40006800000 */
[----:B------:R-:W-:Y:S01]  /*35a0*/  IADD3 R23, R23, 0x40, RZ ;  /* 0x0000004017177810 */ /* 0x000fe20007ffe0ff */
[----:B0-----:R-:W-:-:S04]  /*35b0*/  VIADD R20, R22, 0x1 ;  /* 0x0000000116147836 */ /* 0x001fc80000000000 */
[----:B------:R-:W-:Y:S01]  /*35c0*/  IMAD.WIDE R36, R23, 0x2, R36 ;  /* 0x0000000217247825 */ /* 0x000fe200078e0224 */
[----:B------:R-:W-:-:S03]  /*35d0*/  CS2R R22, SRZ ;  /* 0x0000000000167805 */ /* 0x000fc6000001ff00 */
[----:B------:R-:W-:-:S04]  /*35e0*/  @P5 IMAD.MOV.U32 R53, RZ, RZ, 0x37cbac00 ;  /* 0x37cbac00ff355424 */ /* 0x000fc800078e00ff */
[----:B------:R-:W-:Y:S01]  /*35f0*/  @P5 FFMA.FTZ R52, R39, R53, -0.0013887860113754868507 ;  /* 0xbab607ed27345423 */ /* 0x000fe20000010035 */
[----:B------:R-:W-:Y:S02]  /*3600*/  IMAD.MOV.U32 R53, RZ, RZ, 0x3c0885e4 ;  /* 0x3c0885e4ff357424 */ /* 0x000fe400078e00ff */
[----:B------:R-:W-:-:S04]  /*3610*/  @P5 IMAD.MOV.U32 R53, RZ, RZ, 0x3d2aaabb ;  /* 0x3d2aaabbff355424 */ /* 0x000fc800078e00ff */
[C---:B------:R-:W-:Y:S01]  /*3620*/  FFMA.FTZ R53, R39.reuse, R52, R53 ;  /* 0x0000003427357223 */ /* 0x040fe20000010035 */
[----:B------:R-:W-:Y:S02]  /*3630*/  IMAD.MOV.U32 R52, RZ, RZ, -0x41d55558 ;  /* 0xbe2aaaa8ff347424 */ /* 0x000fe400078e00ff */
[----:B------:R-:W-:Y:S01]  /*3640*/  @P5 IMAD.MOV.U32 R52, RZ, RZ, -0x41000001 ;  /* 0xbeffffffff345424 */ /* 0x000fe200078e00ff */
[----:B------:R-:W-:Y:S02]  /*3650*/  LOP3.LUT P5, RZ, R20, 0x2, RZ, 0xc0, !PT ;  /* 0x0000000214ff7812 */ /* 0x000fe400078ac0ff */
[----:B------:R-:W-:Y:S01]  /*3660*/  CS2R R20, SRZ ;  /* 0x0000000000147805 */ /* 0x000fe2000001ff00 */
[C---:B------:R-:W-:Y:S01]  /*3670*/  FFMA.FTZ R53, R39.reuse, R53, R52 ;  /* 0x0000003527357223 */ /* 0x040fe20000010034 */
[----:B------:R-:W-:-:S04]  /*3680*/  FFMA.FTZ R39, R39, R24, RZ ;  /* 0x0000001827277223 */ /* 0x000fc800000100ff */
[----:B------:R-:W-:-:S05]  /*3690*/  FFMA.FTZ R24, R39, R53, R24 ;  /* 0x0000003527187223 */ /* 0x000fca0000010018 */
[----:B------:R-:W-:Y:S01]  /*36a0*/  @P5 FFMA.FTZ R24, R24, -1, RZ ;  /* 0xbf80000018185823 */ /* 0x000fe200000100ff */
[----:B------:R-:W-:-:S13]  /*36b0*/  ISETP.GE.AND P5, PT, R26, 0x40, PT ;  /* 0x000000401a00780c */ /* 0x000fda0003fa6270 */
[----:B------:R0:W5:Y:S01]  /*36c0*/  @!P5 LDG.E.EL.128 R20, desc[UR4][R36.64] ;  /* 0x000000042414d981 */ /* 0x000162000c2e1d00 */
[----:B------:R-:W-:Y:S04]  /*36d0*/  BSSY B0, `(.L_x_24) ;  /* 0x0000038000007945 */ /* 0x000fe80003800000 */
[----:B------:R-:W-:Y:S05]  /*36e0*/  @!P6 BRA `(.L_x_25) ;  /* 0x0000000000d8e947 */ /* 0x000fea0003800000 */
[----:B------:R-:W-:-:S13]  /*36f0*/  FSETP.NEU.AND P6, PT, R38, +INF , PT ;  /* 0x7f8000002600780b */ /* 0x000fda0003fcd000 */
[----:B------:R-:W-:Y:S01]  /*3700*/  @!P6 FMUL.FTZ R50, RZ, R28 ;  /* 0x0000001cff32e220 */ /* 0x000fe20000410000 */
[----:B------:R-:W-:Y:S01]  /*3710*/  @!P6 IMAD.MOV.U32 R25, RZ, RZ, RZ ;  /* 0x000000ffff19e224 */ /* 0x000fe200078e00ff */
[----:B------:R-:W-:Y:S06]  /*3720*/  @!P6 BRA `(.L_x_25) ;  /* 0x0000000000c8e947 */ /* 0x000fec0003800000 */
[----:B------:R-:W-:Y:S01]  /*3730*/  IMAD.SHL.U32 R50, R28, 0x100, RZ ;  /* 0x000001001c327824 */ /* 0x000fe200078e00ff */
[----:B------:R-:W-:Y:S01]  /*3740*/  CS2R R52, SRZ ;  /* 0x0000000000347805 */ /* 0x000fe2000001ff00 */
[----:B------:R-:W-:Y:S01]  /*3750*/  IMAD.MOV.U32 R39, RZ, RZ, RZ ;  /* 0x000000ffff277224 */ /* 0x000fe200078e00ff */
[----:B------:R-:W-:Y:S01]  /*3760*/  ULDC.64 UR6, c[0x4][0x8] ;  /* 0x0100020000067ab9 */ /* 0x000fe20000000a00 */
[----:B------:R-:W-:Y:S01]  /*3770*/  IMAD.MOV.U32 R25, RZ, RZ, R1 ;  /* 0x000000ffff197224 */ /* 0x000fe200078e0001 */
[----:B------:R-:W-:-:S07]  /*3780*/  LOP3.LUT R50, R50, 0x80000000, RZ, 0xfc, !PT ;  /* 0x8000000032327812 */ /* 0x000fce00078efcff */
.L_x_26:
[----:B0-----:R-:W-:-:S04]  /*3790*/  IADD3 R36, P6, R52, UR6, RZ ;  /* 0x0000000634247c10 */ /* 0x001fc8000ffde0ff */
[----:B------:R-:W-:-:S06]  /*37a0*/  IADD3.X R37, R53, UR7, RZ, P6, !PT ;  /* 0x0000000735257c10 */ /* 0x000fcc000b7fe4ff */
[----:B------:R-:W2:Y:S01]  /*37b0*/  LDG.E.CONSTANT R37, desc[UR4][R36.64] ;  /* 0x0000000424257981 */ /* 0x000ea2000c1e9900 */
[----:B------:R-:W-:Y:S01]  /*37c0*/  IADD3 R52, P6, R52, 0x4, RZ ;  /* 0x0000000434347810 */ /* 0x000fe20007fde0ff */
[----:B------:R-:W-:Y:S01]  /*37d0*/  IMAD.MOV.U32 R38, RZ, RZ, R39 ;  /* 0x000000ffff267224 */ /* 0x000fe200078e0027 */
[----:B------:R-:W-:-:S03]  /*37e0*/  HFMA2.MMA R39, -RZ, RZ, 0, 0 ;  /* 0x00000000ff277435 */ /* 0x000fc600000001ff */
[----:B------:R-:W-:Y:S01]  /*37f0*/  IMAD.X R53, RZ, RZ, R53, P6 ;  /* 0x000000ffff357224 */ /* 0x000fe200030e0635 */
[----:B------:R-:W-:-:S04]  /*3800*/  ISETP.NE.U32.AND P6, PT, R52, 0x18, PT ;  /* 0x000000183400780c */ /* 0x000fc80003fc5070 */
[----:B------:R-:W-:Y:S01]  /*3810*/  ISETP.NE.AND.EX P6, PT, R53, RZ, PT, P6 ;  /* 0x000000ff3500720c */ /* 0x000fe20003fc5360 */
[----:B--2---:R-:W-:-:S05]  /*3820*/  IMAD.WIDE.U32 R38, R50, R37, R38 ;  /* 0x0000002532267225 */ /* 0x004fca00078e0026 */
[----:B------:R0:W-:Y:S02]  /*3830*/  STL [R25], R38 ;  /* 0x0000002619007387 */ /* 0x0001e40000100800 */
[----:B0-----:R-:W-:-:S05]  /*3840*/  VIADD R25, R25, 0x4 ;  /* 0x0000000419197836 */ /* 0x001fca0000000000 */
[----:B------:R-:W-:Y:S05]  /*3850*/  @P6 BRA `(.L_x_26) ;  /* 0xfffffffc00cc6947 */ /* 0x000fea000383ffff */
[----:B------:R-:W-:Y:S01]  /*3860*/  SHF.R.U32.HI R37, RZ, 0x17, R28 ;  /* 0x00000017ff257819 */ /* 0x000fe2000001161c */
[----:B------:R0:W-:Y:S03]  /*3870*/  STL [R1+0x18], R39 ;  /* 0x0000182701007387 */ /* 0x0001e60000100800 */
[----:B------:R-:W-:Y:S02]  /*3880*/  LOP3.LUT R25, R37, 0xe0, RZ, 0xc0, !PT ;  /* 0x000000e025197812 */ /* 0x000fe400078ec0ff */
[----:B------:R-:W-:-:S03]  /*3890*/  LOP3.LUT P6, RZ, R28, 0xf800000, RZ, 0xc0, !PT ;  /* 0x0f8000001cff7812 */ /* 0x000fc600078cc0ff */
[----:B------:R-:W-:-:S05]  /*38a0*/  VIADD R25, R25, 0xffffff80 ;  /* 0xffffff8019197836 */ /* 0x000fca0000000000 */
[----:B------:R-:W-:-:S05]  /*38b0*/  SHF.R.U32.HI R36, RZ, 0x5, R25 ;  /* 0x00000005ff247819 */ /* 0x000fca0000011619 */
[----:B------:R-:W-:-:S05]  /*38c0*/  IMAD R50, R36, -0x4, R1 ;  /* 0xfffffffc24327824 */ /* 0x000fca00078e0201 */
[----:B------:R-:W2:Y:S04]  /*38d0*/  LDL R38, [R50+0x14] ;  /* 0x0000140032267983 */ /* 0x000ea80000100800 */
[----:B------:R-:W3:Y:S01]  /*38e0*/  @P6 LDL R25, [R50+0x10] ;  /* 0x0000100032196983 */ /* 0x000ee20000100800 */
[--C-:B--2---:R-:W-:Y:S01]  /*38f0*/  IMAD.MOV.U32 R36, RZ, RZ, R38.reuse ;  /* 0x000000ffff247224 */ /* 0x104fe200078e0026 */
[-C--:B---3--:R-:W-:Y:S02]  /*3900*/  @P6 SHF.L.W.U32.HI R36, R25, R37.reuse, R38 ;  /* 0x0000002519246219 */ /* 0x088fe40000010e26 */
        /* <DEDUP_REMOVED lines=8> */
[C---:B------:R-:W-:Y:S02]  /*3990*/  LEA.HI R25, R53.reuse, R38, RZ, 0x1 ;  /* 0x0000002635197211 */ /* 0x040fe400078f08ff */
[----:B------:R-:W-:-:S03]  /*39a0*/  LOP3.LUT R28, R53, R28, RZ, 0x3c, !PT ;  /* 0x0000001c351c7212 */ /* 0x000fc600078e3cff */
[----:B------:R-:W-:-:S04]  /*39b0*/  IMAD.MOV R37, RZ, RZ, -R25 ;  /* 0x000000ffff257224 */ /* 0x000fc800078e0a19 */
[----:B------:R-:W-:Y:S01]  /*39c0*/  @!P6 IMAD.MOV.U32 R25, RZ, RZ, R37 ;  /* 0x000000ffff19e224 */ /* 0x000fe200078e0025 */
[----:B------:R-:W-:Y:S02]  /*39d0*/  SHF.R.S32.HI R37, RZ, 0x1f, R53 ;  /* 0x0000001fff257819 */ /* 0x000fe40000011435 */
[----:B------:R-:W-:Y:S02]  /*39e0*/  ISETP.GE.AND P6, PT, R28, RZ, PT ;  /* 0x000000ff1c00720c */ /* 0x000fe40003fc6270 */
[C---:B------:R-:W-:Y:S02]  /*39f0*/  LOP3.LUT R36, R37.reuse, R36, RZ, 0x3c, !PT ;  /* 0x0000002425247212 */ /* 0x040fe400078e3cff */
[----:B------:R-:W-:-:S06]  /*3a00*/  LOP3.LUT R37, R37, R53, RZ, 0x3c, !PT ;  /* 0x0000003525257212 */ /* 0x000fcc00078e3cff */
[----:B------:R-:W0:Y:S02]  /*3a10*/  I2F.F64.S64 R36, R36 ;  /* 0x0000002400247312 */ /* 0x000e240000301c00 */
[----:B0-----:R-:W-:-:S10]  /*3a20*/  DMUL R38, R36, UR6 ;  /* 0x0000000624267c28 */ /* 0x001fd40008000000 */
[----:B------:R-:W0:Y:S02]  /*3a30*/  F2F.F32.F64 R38, R38 ;  /* 0x0000002600267310 */ /* 0x000e240000301000 */
[----:B0-----:R-:W-:-:S07]  /*3a40*/  FSEL R50, -R38, R38, !P6 ;  /* 0x0000002626327208 */ /* 0x001fce0007000100 */
.L_x_25:
[----:B------:R-:W-:Y:S05]  /*3a50*/  BSYNC B0 ;  /* 0x0000000000007941 */ /* 0x000fea0003800000 */
.L_x_24:
[----:B------:R-:W-:Y:S01]  /*3a60*/  LOP3.LUT R28, R25, 0x1, RZ, 0xc0, !PT ;  /* 0x00000001191c7812 */ /* 0x000fe200078ec0ff */
[----:B------:R-:W-:Y:S01]  /*3a70*/  FMUL.FTZ R52, R50, R50 ;  /* 0x0000003232347220 */ /* 0x000fe20000410000 */
[----:B0-----:R-:W-:Y:S01]  /*3a80*/  MOV R36, 0xb94d4153 ;  /* 0xb94d415300247802 */ /* 0x001fe20000000f00 */
[----:B------:R-:W-:Y:S01]  /*3a90*/  IMAD.MOV.U32 R38, RZ, RZ, -0x41d55558 ;  /* 0xbe2aaaa8ff267424 */ /* 0x000fe200078e00ff */
[----:B------:R-:W-:Y:S01]  /*3aa0*/  ISETP.NE.U32.AND P6, PT, R28, 0x1, PT ;  /* 0x000000011c00780c */ /* 0x000fe20003fc5070 */
[----:B------:R-:W-:Y:S03]  /*3ab0*/  BSSY B0, `(.L_x_27) ;  /* 0x0000046000007945 */ /* 0x000fe60003800000 */
[----:B------:R-:W-:-:S05]  /*3ac0*/  FSEL R28, R50, 1, P6 ;  /* 0x3f800000321c7808 */ /* 0x000fca0003000000 */
[----:B------:R-:W-:-:S04]  /*3ad0*/  FFMA.FTZ R39, R52, R28, RZ ;  /* 0x0000001c34277223 */ /* 0x000fc800000100ff */
[----:B------:R-:W-:Y:S02]  /*3ae0*/  @!P6 IMAD.MOV.U32 R37, RZ, RZ, 0x37cbac00 ;  /* 0x37cbac00ff25e424 */ /* 0x000fe400078e00ff */
[----:B------:R-:W-:Y:S02]  /*3af0*/  @!P6 IMAD.MOV.U32 R38, RZ, RZ, -0x41000001 ;  /* 0xbeffffffff26e424 */ /* 0x000fe400078e00ff */
[----:B------:R-:W-:Y:S01]  /*3b00*/  @!P6 FFMA.FTZ R36, R52, R37, -0.0013887860113754868507 ;  /* 0xbab607ed3424e423 */ /* 0x000fe20000010025 */
[----:B------:R-:W-:Y:S02]  /*3b10*/  IMAD.MOV.U32 R37, RZ, RZ, 0x3c0885e4 ;  /* 0x3c0885e4ff257424 */ /* 0x000fe400078e00ff */
[----:B------:R-:W-:Y:S01]  /*3b20*/  @!P6 IMAD.MOV.U32 R37, RZ, RZ, 0x3d2aaabb ;  /* 0x3d2aaabbff25e424 */ /* 0x000fe200078e00ff */
[----:B------:R-:W-:-:S03]  /*3b30*/  LOP3.LUT P6, RZ, R25, 0x2, RZ, 0xc0, !PT ;  /* 0x0000000219ff7812 */ /* 0x000fc600078cc0ff */
[----:B------:R-:W-:-:S04]  /*3b40*/  FFMA.FTZ R37, R52, R36, R37 ;  /* 0x0000002434257223 */ /* 0x000fc80000010025 */
[----:B------:R-:W-:-:S04]  /*3b50*/  FFMA.FTZ R37, R52, R37, R38 ;  /* 0x0000002534257223 */ /* 0x000fc80000010026 */
[----:B------:R-:W-:-:S04]  /*3b60*/  FFMA.FTZ R28, R39, R37, R28 ;  /* 0x00000025271c7223 */ /* 0x000fc8000001001c */
[----:B------:R-:W-:Y:S01]  /*3b70*/  @P6 FFMA.FTZ R28, R28, -1, RZ ;  /* 0xbf8000001c1c6823 */ /* 0x000fe200000100ff */
[----:B------:R-:W-:-:S13]  /*3b80*/  FSETP.GE.AND P6, PT, R55, 105615, PT ;  /* 0x47ce47803700780b */ /* 0x000fda0003fc6000 */
[----:B------:R-:W-:Y:S05]  /*3b90*/  @!P6 BRA `(.L_x_28) ;  /* 0x0000000000dce947 */ /* 0x000fea0003800000 */
[----:B------:R-:W-:-:S13]  /*3ba0*/  FSETP.NEU.AND P6, PT, R55, +INF , PT ;  /* 0x7f8000003700780b */ /* 0x000fda0003fcd000 */
        /* <DEDUP_REMOVED lines=14> */
.L_x_29:
[----:B------:R-:W-:-:S04]  /*3c90*/  IADD3 R36, P6, R50, UR6, RZ ;  /* 0x0000000632247c10 */ /* 0x000fc8000ffde0ff */
[----:B------:R-:W-:-:S05]  /*3ca0*/  IADD3.X R37, R52, UR7, RZ, P6, !PT ;  /* 0x0000000734257c10 */ /* 0x000fca000b7fe4ff */
[----:B------:R-:W2:Y:S01]  /*3cb0*/  LDG.E.CONSTANT R36, desc[UR4][R36.64] ;  /* 0x0000000424247981 */ /* 0x000ea2000c1e9900 */
[----:B------:R-:W-:Y:S02]  /*3cc0*/  IADD3 R50, P6, R50, 0x4, RZ ;  /* 0x0000000432327810 */ /* 0x000fe40007fde0ff */
[----:B------:R-:W-:Y:S01]  /*3cd0*/  MOV R38, R39 ;  /* 0x0000002700267202 */ /* 0x000fe20000000f00 */
[----:B------:R-:W-:Y:S02]  /*3ce0*/  IMAD.MOV.U32 R39, RZ, RZ, RZ ;  /* 0x000000ffff277224 */ /* 0x000fe400078e00ff */
[----:B------:R-:W-:Y:S01]  /*3cf0*/  IMAD.X R52, RZ, RZ, R52, P6 ;  /* 0x000000ffff347224 */ /* 0x000fe200030e0634 */
[----:B------:R-:W-:-:S04]  /*3d00*/  ISETP.NE.U32.AND P6, PT, R50, 0x18, PT ;  /* 0x000000183200780c */ /* 0x000fc80003fc5070 */
[----:B------:R-:W-:Y:S01]  /*3d10*/  ISETP.NE.AND.EX P6, PT, R52, RZ, PT, P6 ;  /* 0x000000ff3400720c */ /* 0x000fe20003fc5360 */
[----:B--2---:R-:W-:-:S05]  /*3d20*/  IMAD.WIDE.U32 R38, R53, R36, R38 ;  /* 0x0000002435267225 */ /* 0x004fca00078e0026 */
[----:B------:R0:W-:Y:S02]  /*3d30*/  STL [R25], R38 ;  /* 0x0000002619007387 */ /* 0x0001e40000100800 */
[----:B0-----:R-:W-:-:S05]  /*3d40*/  VIADD R25, R25, 0x4 ;  /* 0x0000000419197836 */ /* 0x001fca0000000000 */
[----:B------:R-:W-:Y:S05]  /*3d50*/  @P6 BRA `(.L_x_29) ;  /* 0xfffffffc00cc6947 */ /* 0x000fea000383ffff */
[----:B------:R-:W-:Y:S01]  /*3d60*/  LOP3.LUT P6, RZ, R29, 0xf800000, RZ, 0xc0, !PT ;  /* 0x0f8000001dff7812 */ /* 0x000fe200078cc0ff */
[----:B------:R-:W-:Y:S01]  /*3d70*/  IMAD R38, R2, -0x4, R1 ;  /* 0xfffffffc02267824 */ /* 0x000fe200078e0201 */
[----:B------:R0:W-:Y:S04]  /*3d80*/  STL [R1+0x18], R39 ;  /* 0x0000182701007387 */ /* 0x0001e80000100800 */
[----:B------:R-:W2:Y:S04]  /*3d90*/  LDL R37, [R38+0x14] ;  /* 0x0000140026257983 */ /* 0x000ea80000100800 */
[----:B------:R-:W3:Y:S04]  /*3da0*/  LDL R25, [R38+0x18] ;  /* 0x0000180026197983 */ /* 0x000ee80000100800 */
[----:B------:R-:W4:Y:S01]  /*3db0*/  @P6 LDL R2, [R38+0x10] ;  /* 0x0000100026026983 */ /* 0x000f220000100800 */
[----:B------:R-:W-:Y:S01]  /*3dc0*/  UMOV UR6, 0x54442d19 ;  /* 0x54442d1900067882 */ /* 0x000fe20000000000 */
[----:B------:R-:W-:Y:S01]  /*3dd0*/  UMOV UR7, 0x3bf921fb ;  /* 0x3bf921fb00077882 */ /* 0x000fe20000000000 */
[----:B--2---:R-:W-:Y:S01]  /*3de0*/  IMAD.MOV.U32 R36, RZ, RZ, R37 ;  /* 0x000000ffff247224 */ /* 0x004fe200078e0025 */
[----:B---3--:R-:W-:-:S02]  /*3df0*/  SHF.L.W.U32.HI R25, R37, R40, R25 ;  /* 0x0000002825197219 */ /* 0x008fc40000010e19 */
[----:B----4-:R-:W-:Y:S02]  /*3e00*/  @P6 SHF.L.W.U32.HI R36, R2, R40, R37 ;  /* 0x0000002802246219 */ /* 0x010fe40000010e25 */
[--C-:B------:R-:W-:Y:S02]  /*3e10*/  SHF.R.U32.HI R37, RZ, 0x1e, R25.reuse ;  /* 0x0000001eff257819 */ /* 0x100fe40000011619 */
[----:B------:R-:W-:Y:S02]  /*3e20*/  SHF.L.W.U32.HI R40, R36, 0x2, R25 ;  /* 0x0000000224287819 */ /* 0x000fe40000010e19 */
[----:B------:R-:W-:Y:S02]  /*3e30*/  ISETP.GE.AND P6, PT, R29, RZ, PT ;  /* 0x000000ff1d00720c */ /* 0x000fe40003fc6270 */
[----:B------:R-:W-:Y:S01]  /*3e40*/  LEA.HI R2, R40, R37, RZ, 0x1 ;  /* 0x0000002528027211 */ /* 0x000fe200078f08ff */
[----:B------:R-:W-:-:S04]  /*3e50*/  IMAD.SHL.U32 R36, R36, 0x4, RZ ;  /* 0x0000000424247824 */ /* 0x000fc800078e00ff */
[----:B------:R-:W-:-:S06]  /*3e60*/  IMAD.MOV R25, RZ, RZ, -R2 ;  /* 0x000000ffff197224 */ /* 0x000fcc00078e0a02 */
[----:B------:R-:W-:Y:S01]  /*3e70*/  @!P6 IMAD.MOV.U32 R2, RZ, RZ, R25 ;  /* 0x000000ffff02e224 */ /* 0x000fe200078e0019 */
[----:B------:R-:W-:-:S04]  /*3e80*/  SHF.R.S32.HI R25, RZ, 0x1f, R40 ;  /* 0x0000001fff197819 */ /* 0x000fc80000011428 */
[C---:B------:R-:W-:Y:S02]  /*3e90*/  LOP3.LUT R36, R25.reuse, R36, RZ, 0x3c, !PT ;  /* 0x0000002419247212 */ /* 0x040fe400078e3cff */
[----:B------:R-:W-:-:S06]  /*3ea0*/  LOP3.LUT R37, R25, R40, RZ, 0x3c, !PT ;  /* 0x0000002819257212 */ /* 0x000fcc00078e3cff */
[----:B------:R-:W0:Y:S02]  /*3eb0*/  I2F.F64.S64 R36, R36 ;  /* 0x0000002400247312 */ /* 0x000e240000301c00 */
[----:B0-----:R-:W-:Y:S01]  /*3ec0*/  DMUL R38, R36, UR6 ;  /* 0x0000000624267c28 */ /* 0x001fe20008000000 */
[----:B------:R-:W-:-:S09]  /*3ed0*/  LOP3.LUT R29, R40, R29, RZ, 0x3c, !PT ;  /* 0x0000001d281d7212 */ /* 0x000fd200078e3cff */
[----:B------:R-:W0:Y:S01]  /*3ee0*/  F2F.F32.F64 R38, R38 ;  /* 0x0000002600267310 */ /* 0x000e220000301000 */
[----:B------:R-:W-:-:S04]  /*3ef0*/  ISETP.GE.AND P6, PT, R29, RZ, PT ;  /* 0x000000ff1d00720c */ /* 0x000fc80003fc6270 */
[----:B0-----:R-:W-:-:S09]  /*3f00*/  FSEL R40, -R38, R38, !P6 ;  /* 0x0000002626287208 */ /* 0x001fd20007000100 */
.L_x_28:
[----:B------:R-:W-:Y:S05]  /*3f10*/  BSYNC B0 ;  /* 0x0000000000007941 */ /* 0x000fea0003800000 */
.L_x_27:
[----:B------:R-:W-:Y:S01]  /*3f20*/  LOP3.LUT R25, R2, 0x1, RZ, 0xc0, !PT ;  /* 0x0000000102197812 */ /* 0x000fe200078ec0ff */
[C---:B------:R-:W-:Y:S01]  /*3f30*/  FMUL.FTZ R39, R40.reuse, R40 ;  /* 0x0000002828277220 */ /* 0x040fe20000410000 */
[----:B------:R-:W-:Y:S01]  /*3f40*/  MOV R29, 0xb94d4153 ;  /* 0xb94d4153001d7802 */ /* 0x000fe20000000f00 */
[----:B------:R-:W-:Y:S01]  /*3f50*/  IMAD.MOV.U32 R36, RZ, RZ, 0x3c0885e4 ;  /* 0x3c0885e4ff247424 */ /* 0x000fe200078e00ff */
[----:B------:R-:W-:Y:S01]  /*3f60*/  ISETP.NE.U32.AND P6, PT, R25, 0x1, PT ;  /* 0x000000011900780c */ /* 0x000fe20003fc5070 */
[----:B------:R-:W-:Y:S01]  /*3f70*/  IMAD.MOV.U32 R37, RZ, RZ, -0x41d55558 ;  /* 0xbe2aaaa8ff257424 */ /* 0x000fe200078e00ff */
[----:B------:R-:W-:Y:S02]  /*3f80*/  BSSY B0, `(.L_x_30) ;  /* 0x0000046000007945 */ /* 0x000fe40003800000 */
[----:B------:R-:W-:-:S09]  /*3f90*/  FSEL R25, R40, 1, P6 ;  /* 0x3f80000028197808 */ /* 0x000fd20003000000 */
[----:B------:R-:W-:Y:S02]  /*3fa0*/  @!P6 IMAD.MOV.U32 R38, RZ, RZ, 0x37cbac00 ;  /* 0x37cbac00ff26e424 */ /* 0x000fe400078e00ff */
[----:B------:R-:W-:Y:S02]  /*3fb0*/  @!P6 IMAD.MOV.U32 R36, RZ, RZ, 0x3d2aaabb ;  /* 0x3d2aaabbff24e424 */ /* 0x000fe400078e00ff */
[C---:B------:R-:W-:Y:S01]  /*3fc0*/  @!P6 FFMA.FTZ R29, R39.reuse, R38, -0.0013887860113754868507 ;  /* 0xbab607ed271de423 */ /* 0x040fe20000010026 */
[----:B------:R-:W-:Y:S01]  /*3fd0*/  @!P6 IMAD.MOV.U32 R37, RZ, RZ, -0x41000001 ;  /* 0xbeffffffff25e424 */ /* 0x000fe200078e00ff */
[----:B------:R-:W-:Y:S01]  /*3fe0*/  LOP3.LUT P6, RZ, R2, 0x2, RZ, 0xc0, !PT ;  /* 0x0000000202ff7812 */ /* 0x000fe200078cc0ff */
[C---:B------:R-:W-:Y:S01]  /*3ff0*/  FFMA.FTZ R38, R39.reuse, R25, RZ ;  /* 0x0000001927267223 */ /* 0x040fe200000100ff */
        /* <DEDUP_REMOVED lines=15> */
[----:B------:R-:W-:Y:S01]  /*40f0*/  ULDC.64 UR6, c[0x4][0x8] ;  /* 0x0100020000067ab9 */ /* 0x000fe20000000a00 */
[----:B------:R-:W-:Y:S01]  /*4100*/  LOP3.LUT R41, R29, 0x80000000, RZ, 0xfc, !PT ;  /* 0x800000001d297812 */ /* 0x000fe200078efcff */
[----:B------:R-:W-:Y:S02]  /*4110*/  IMAD.MOV.U32 R29, RZ, RZ, R1 ;  /* 0x000000ffff1d7224 */ /* 0x000fe400078e0001 */
[----:B------:R-:W-:Y:S02]  /*4120*/  VIADD R4, R2, 0xffffff80 ;  /* 0xffffff8002047836 */ /* 0x000fe40000000000 */
[----:B------:R-:W-:-:S03]  /*4130*/  IMAD.MOV.U32 R2, RZ, RZ, RZ ;  /* 0x000000ffff027224 */ /* 0x000fc600078e00ff */
[----:B------:R-:W-:-:S07]  /*4140*/  SHF.R.U32.HI R4, RZ, 0x5, R4 ;  /* 0x00000005ff047819 */ /* 0x000fce0000011604 */
.L_x_32:
[----:B------:R-:W-:-:S04]  /*4150*/  IADD3 R36, P6, R50, UR6, RZ ;  /* 0x0000000632247c10 */ /* 0x000fc8000ffde0ff */
[----:B------:R-:W-:Y:S02]  /*4160*/  IADD3.X R37, R52, UR7, RZ, P6, !PT ;  /* 0x0000000734257c10 */ /* 0x000fe4000b7fe4ff */
[----:B------:R-:W-:-:S04]  /*4170*/  IADD3 R50, P6, R50, 0x4, RZ ;  /* 0x0000000432327810 */ /* 0x000fc80007fde0ff */
[----:B------:R-:W2:Y:S01]  /*4180*/  LDG.E.CONSTANT R37, desc[UR4][R36.64] ;  /* 0x0000000424257981 */ /* 0x000ea2000c1e9900 */
        /* <DEDUP_REMOVED lines=25> */
[----:B------:R-:W-:-:S05]  /*4320*/  LEA.HI R4, R29, R4, RZ, 0x1 ;  /* 0x000000041d047211 */ /* 0x000fca00078f08ff */
[----:B0-----:R-:W-:-:S04]  /*4330*/  IMAD.MOV R2, RZ, RZ, -R4 ;  /* 0x000000ffff027224 */ /* 0x001fc800078e0a04 */
[----:B------:R-:W-:Y:S01]  /*4340*/  @!P6 IMAD.MOV.U32 R4, RZ, RZ, R2 ;  /* 0x000000ffff04e224 */ /* 0x000fe200078e0002 */
[----:B------:R-:W-:-:S04]  /*4350*/  SHF.R.S32.HI R2, RZ, 0x1f, R29 ;  /* 0x0000001fff027819 */ /* 0x000fc8000001141d */
        /* <DEDUP_REMOVED lines=8> */
.L_x_31:
[----:B------:R-:W-:Y:S05]  /*43e0*/  BSYNC B0 ;  /* 0x0000000000007941 */ /* 0x000fea0003800000 */
.L_x_30:
[----:B------:R-:W-:Y:S01]  /*43f0*/  LOP3.LUT R2, R4, 0x1, RZ, 0xc0, !PT ;  /* 0x0000000104027812 */ /* 0x000fe200078ec0ff */
[----:B------:R-:W-:Y:S01]  /*4400*/  FMUL.FTZ R37, R41, R41 ;  /* 0x0000002929257220 */ /* 0x000fe20000410000 */
[----:B------:R-:W-:Y:S01]  /*4410*/  IMAD.MOV.U32 R29, RZ, RZ, -0x46b2bead ;  /* 0xb94d4153ff1d7424 */ /* 0x000fe200078e00ff */
[----:B------:R-:W-:Y:S01]  /*4420*/  BSSY B0, `(.L_x_33) ;  /* 0x0000048000007945 */ /* 0x000fe20003800000 */
[----:B------:R-:W-:Y:S01]  /*4430*/  ISETP.NE.U32.AND P6, PT, R2, 0x1, PT ;  /* 0x000000010200780c */ /* 0x000fe20003fc5070 */
[----:B------:R-:W-:Y:S02]  /*4440*/  IMAD.MOV.U32 R30, RZ, RZ, 0x3c0885e4 ;  /* 0x3c0885e4ff1e7424 */ /* 0x000fe400078e00ff */
[----:B------:R-:W-:-:S10]  /*4450*/  IMAD.MOV.U32 R36, RZ, RZ, -0x41d55558 ;  /* 0xbe2aaaa8ff247424 */ /* 0x000fd400078e00ff */
[----:B------:R-:W-:Y:S02]  /*4460*/  @!P6 IMAD.MOV.U32 R2, RZ, RZ, 0x37cbac00 ;  /* 0x37cbac00ff02e424 */ /* 0x000fe400078e00ff */
[----:B------:R-:W-:Y:S02]  /*4470*/  @!P6 IMAD.MOV.U32 R30, RZ, RZ, 0x3d2aaabb ;  /* 0x3d2aaabbff1ee424 */ /* 0x000fe400078e00ff */
[----:B------:R-:W-:Y:S01]  /*4480*/  @!P6 FFMA.FTZ R29, R37, R2, -0.0013887860113754868507 ;  /* 0xbab607ed251de423 */ /* 0x000fe20000010002 */
[----:B------:R-:W-:Y:S01]  /*4490*/  FSEL R2, R41, 1, P6 ;  /* 0x3f80000029027808 */ /* 0x000fe20003000000 */
[----:B------:R-:W-:Y:S01]  /*44a0*/  @!P6 IMAD.MOV.U32 R36, RZ, RZ, -0x41000001 ;  /* 0xbeffffffff24e424 */ /* 0x000fe200078e00ff */
[----:B------:R-:W-:Y:S01]  /*44b0*/  LOP3.LUT P6, RZ, R4, 0x2, RZ, 0xc0, !PT ;  /* 0x0000000204ff7812 */ /* 0x000fe200078cc0ff */
[C---:B------:R-:W-:Y:S02]  /*44c0*/  FFMA.FTZ R29, R37.reuse, R29, R30 ;  /* 0x0000001d251d7223 */ /* 0x040fe4000001001e */
[----:B------:R-:W-:-:S02]  /*44d0*/  FFMA.FTZ R39, R37, R2, RZ ;  /* 0x0000000225277223 */ /* 0x000fc400000100ff */
[----:B------:R-:W-:-:S04]  /*44e0*/  FFMA.FTZ R29, R37, R29, R36 ;  /* 0x0000001d251d7223 */ /* 0x000fc80000010024 */
[----:B------:R-:W-:-:S04]  /*44f0*/  FFMA.FTZ R2, R39, R29, R2 ;  /* 0x0000001d27027223 */ /* 0x000fc80000010002 */
[----:B------:R-:W-:Y:S01]  /*4500*/  @P6 FFMA.FTZ R2, R2, -1, RZ ;  /* 0xbf80000002026823 */ /* 0x000fe200000100ff */
[----:B------:R-:W-:-:S13]  /*4510*/  FSETP.GE.AND P6, PT, R57, 105615, PT ;  /* 0x47ce47803900780b */ /* 0x000fda0003fc6000 */
[----:B------:R-:W-:Y:S05]  /*4520*/  @!P6 BRA `(.L_x_34) ;  /* 0x0000000000dce947 */ /* 0x000fea0003800000 */
        /* <DEDUP_REMOVED lines=14> */
.L_x_35:
[----:B------:R-:W-:-:S04]  /*4610*/  IADD3 R36, P0, R41, UR6, RZ ;  /* 0x0000000629247c10 */ /* 0x000fc8000ff1e0ff */
[----:B------:R-:W-:Y:S02]  /*4620*/  IADD3.X R37, R42, UR7, RZ, P0, !PT ;  /* 0x000000072a257c10 */ /* 0x000fe400087fe4ff */
[----:B------:R-:W-:-:S04]  /*4630*/  IADD3 R41, P0, R41, 0x4, RZ ;  /* 0x0000000429297810 */ /* 0x000fc80007f1e0ff */
[----:B------:R-:W2:Y:S01]  /*4640*/  LDG.E.CONSTANT R37, desc[UR4][R36.64] ;  /* 0x0000000424257981 */ /* 0x000ea2000c1e9900 */
[----:B------:R-:W-:Y:S02]  /*4650*/  IADD3.X R42, RZ, R42, RZ, P0, !PT ;  /* 0x0000002aff2a7210 */ /* 0x000fe400007fe4ff */
        /* <DEDUP_REMOVED lines=24> */
[----:B------:R-:W-:-:S05]  /*47e0*/  LEA.HI R6, R29, R6, RZ, 0x1 ;  /* 0x000000061d067211 */ /* 0x000fca00078f08ff */
[----:B0-----:R-:W-:-:S05]  /*47f0*/  IMAD.MOV R4, RZ, RZ, -R6 ;  /* 0x000000ffff047224 */ /* 0x001fca00078e0a06 */
[----:B------:R-:W-:Y:S02]  /*4800*/  @!P0 MOV R6, R4 ;  /* 0x0000000400068202 */ /* 0x000fe40000000f00 */
        /* <DEDUP_REMOVED lines=9> */
.L_x_34:
[----:B------:R-:W-:Y:S05]  /*48a0*/  BSYNC B0 ;  /* 0x0000000000007941 */ /* 0x000fea0003800000 */
.L_x_33:
[----:B------:R-:W-:Y:S01]  /*48b0*/  LOP3.LUT R4, R6, 0x1, RZ, 0xc0, !PT ;  /* 0x0000000106047812 */ /* 0x000fe200078ec0ff */
[----:B------:R-:W-:Y:S01]  /*48c0*/  FMUL.FTZ R37, R42, R42 ;  /* 0x0000002a2a257220 */ /* 0x000fe20000410000 */
[----:B------:R-:W-:Y:S01]  /*48d0*/  IMAD.MOV.U32 R29, RZ, RZ, -0x46b2bead ;  /* 0xb94d4153ff1d7424 */ /* 0x000fe200078e00ff */
[----:B------:R-:W-:Y:S01]  /*48e0*/  FSETP.GE.AND P6, PT, R58, 105615, PT ;  /* 0x47ce47803a00780b */ /* 0x000fe20003fc6000 */
[----:B------:R-:W-:Y:S01]  /*48f0*/  IMAD.MOV.U32 R30, RZ, RZ, 0x3c0885e4 ;  /* 0x3c0885e4ff1e7424 */ /* 0x000fe200078e00ff */
[----:B------:R-:W-:Y:S01]  /*4900*/  ISETP.NE.U32.AND P0, PT, R4, 0x1, PT ;  /* 0x000000010400780c */ /* 0x000fe20003f05070 */
[----:B------:R-:W-:Y:S01]  /*4910*/  IMAD.MOV.U32 R31, RZ, RZ, -0x41d55558 ;  /* 0xbe2aaaa8ff1f7424 */ /* 0x000fe200078e00ff */
[----:B------:R-:W-:Y:S11]  /*4920*/  BSSY B0, `(.L_x_36) ;  /* 0x0000043000007945 */ /* 0x000ff60003800000 */
[----:B------:R-:W-:Y:S01]  /*4930*/  @!P0 IMAD.MOV.U32 R4, RZ, RZ, 0x37cbac00 ;  /* 0x37cbac00ff048424 */ /* 0x000fe200078e00ff */
[----:B------:R-:W-:Y:S01]  /*4940*/  @!P0 MOV R31, 0xbeffffff ;  /* 0xbeffffff001f8802 */ /* 0x000fe20000000f00 */
[----:B------:R-:W-:-:S02]  /*4950*/  @!P0 IMAD.MOV.U32 R30, RZ, RZ, 0x3d2aaabb ;  /* 0x3d2aaabbff1e8424 */ /* 0x000fc400078e00ff */
[C---:B------:R-:W-:Y:S01]  /*4960*/  @!P0 FFMA.FTZ R29, R37.reuse, R4, -0.0013887860113754868507 ;  /* 0xbab607ed251d8423 */ /* 0x040fe20000010004 */
[----:B------:R-:W-:Y:S02]  /*4970*/  FSEL R4, R42, 1, P0 ;  /* 0x3f8000002a047808 */ /* 0x000fe40000000000 */
[----:B------:R-:W-:Y:S01]  /*4980*/  LOP3.LUT P0, RZ, R6, 0x2, RZ, 0xc0, !PT ;  /* 0x0000000206ff7812 */ /* 0x000fe2000780c0ff */
[C---:B------:R-:W-:Y:S02]  /*4990*/  FFMA.FTZ R30, R37.reuse, R29, R30 ;  /* 0x0000001d251e7223 */ /* 0x040fe4000001001e */
[C---:B------:R-:W-:Y:S02]  /*49a0*/  FFMA.FTZ R29, R37.reuse, R4, RZ ;  /* 0x00000004251d7223 */ /* 0x040fe400000100ff */
[----:B------:R-:W-:-:S04]  /*49b0*/  FFMA.FTZ R31, R37, R30, R31 ;  /* 0x0000001e251f7223 */ /* 0x000fc8000001001f */
[----:B------:R-:W-:-:S04]  /*49c0*/  FFMA.FTZ R4, R29, R31, R4 ;  /* 0x0000001f1d047223 */ /* 0x000fc80000010004 */
[----:B------:R-:W-:Y:S01]  /*49d0*/  @P0 FFMA.FTZ R4, R4, -1, RZ ;  /* 0xbf80000004040823 */ /* 0x000fe200000100ff */
[----:B------:R-:W-:Y:S06]  /*49e0*/  @!P6 BRA `(.L_x_37) ;  /* 0x0000000000d8e947 */ /* 0x000fec0003800000 */
[----:B------:R-:W-:Y:S01]  /*49f0*/  @!P1 FMUL.FTZ R43, RZ, R32 ;  /* 0x00000020ff2b9220 */ /* 0x000fe20000410000 */
[----:B------:R-:W-:Y:S01]  /*4a00*/  @!P1 IMAD.MOV.U32 R8, RZ, RZ, RZ ;  /* 0x000000ffff089224 */ /* 0x000fe200078e00ff */
[----:B------:R-:W-:Y:S06]  /*4a10*/  @!P1 BRA `(.L_x_37) ;  /* 0x0000000000cc9947 */ /* 0x000fec0003800000 */
[----:B------:R-:W-:Y:S01]  /*4a20*/  SHF.R.U32.HI R38, RZ, 0x17, R32 ;  /* 0x00000017ff267819 */ /* 0x000fe20000011620 */
[----:B------:R-:W-:Y:S01]  /*4a30*/  IMAD.SHL.U32 R30, R32, 0x100, RZ ;  /* 0x00000100201e7824 */ /* 0x000fe200078e00ff */
[----:B------:R-:W-:Y:S01]  /*4a40*/  CS2R R40, SRZ ;  /* 0x0000000000287805 */ /* 0x000fe2000001ff00 */
[----:B------:R-:W-:Y:S01]  /*4a50*/  IMAD.MOV.U32 R6, RZ, RZ, RZ ;  /* 0x000000ffff067224 */ /* 0x000fe200078e00ff */
[----:B------:R-:W-:Y:S01]  /*4a60*/  LOP3.LUT R8, R38, 0xe0, RZ, 0xc0, !PT ;  /* 0x000000e026087812 */ /* 0x000fe200078ec0ff */
[----:B------:R-:W-:Y:S01]  /*4a70*/  IMAD.MOV.U32 R29, RZ, RZ, R1 ;  /* 0x000000ffff1d7224 */ /* 0x000fe200078e0001 */
[----:B------:R-:W-:Y:S01]  /*4a80*/  LOP3.LUT R39, R30, 0x80000000, RZ, 0xfc, !PT ;  /* 0x800000001e277812 */ /* 0x000fe200078efcff */
[----:B------:R-:W-:Y:S02]  /*4a90*/  ULDC.64 UR6, c[0x4][0x8] ;  /* 0x0100020000067ab9 */ /* 0x000fe40000000a00 */
[----:B------:R-:W-:-:S05]  /*4aa0*/  VIADD R8, R8, 0xffffff80 ;  /* 0xffffff8008087836 */ /* 0x000fca0000000000 */
[----:B------:R-:W-:-:S07]  /*4ab0*/  SHF.R.U32.HI R8, RZ, 0x5, R8 ;  /* 0x00000005ff087819 */ /* 0x000fce0000011608 */
.L_x_38:
        /* <DEDUP_REMOVED lines=41> */
.L_x_37:
[----:B------:R-:W-:Y:S05]  /*4d50*/  BSYNC B0 ;  /* 0x0000000000007941 */ /* 0x000fea0003800000 */
.L_x_36:
        /* <DEDUP_REMOVED lines=8> */
[----:B------:R-:W-:-:S02]  /*4de0*/  @!P0 IMAD.MOV.U32 R6, RZ, RZ, 0x37cbac00 ;  /* 0x37cbac00ff068424 */ /* 0x000fc400078e00ff */
[----:B------:R-:W-:Y:S02]  /*4df0*/  @!P0 IMAD.MOV.U32 R30, RZ, RZ, 0x3d2aaabb ;  /* 0x3d2aaabbff1e8424 */ /* 0x000fe400078e00ff */
[----:B------:R-:W-:Y:S01]  /*4e00*/  @!P0 FFMA.FTZ R29, R37, R6, -0.0013887860113754868507 ;  /* 0xbab607ed251d8423 */ /* 0x000fe20000010006 */
[----:B------:R-:W-:Y:S01]  /*4e10*/  FSEL R6, R43, 1, P0 ;  /* 0x3f8000002b067808 */ /* 0x000fe20000000000 */
[----:B------:R-:W-:Y:S01]  /*4e20*/  @!P0 IMAD.MOV.U32 R31, RZ, RZ, -0x41000001 ;  /* 0xbeffffffff1f8424 */ /* 0x000fe200078e00ff */
        /* <DEDUP_REMOVED lines=20> */
.L_x_41:
[----:B------:R-:W-:-:S04]  /*4f70*/  IADD3 R30, P0, R38, UR6, RZ ;  /* 0x00000006261e7c10 */ /* 0x000fc8000ff1e0ff */
[----:B------:R-:W-:-:S06]  /*4f80*/  IADD3.X R31, R39, UR7, RZ, P0, !PT ;  /* 0x00000007271f7c10 */ /* 0x000fcc00087fe4ff */
[----:B------:R-:W2:Y:S01]  /*4f90*/  LDG.E.CONSTANT R31, desc[UR4][R30.64] ;  /* 0x000000041e1f7981 */ /* 0x000ea2000c1e9900 */
[----:B------:R-:W-:Y:S01]  /*4fa0*/  IADD3 R38, P1, R38, 0x4, RZ ;  /* 0x0000000426267810 */ /* 0x000fe20007f3e0ff */
[----:B------:R-:W-:Y:S02]  /*4fb0*/  IMAD.MOV.U32 R36, RZ, RZ, R8 ;  /* 0x000000ffff247224 */ /* 0x000fe400078e0008 */
[----:B------:R-:W-:Y:S01]  /*4fc0*/  IMAD.MOV.U32 R37, RZ, RZ, RZ ;  /* 0x000000ffff257224 */ /* 0x000fe200078e00ff */
[----:B------:R-:W-:Y:S02]  /*4fd0*/  ISETP.NE.U32.AND P0, PT, R38, 0x18, PT ;  /* 0x000000182600780c */ /* 0x000fe40003f05070 */
[----:B------:R-:W-:-:S04]  /*4fe0*/  IADD3.X R39, RZ, R39, RZ, P1, !PT ;  /* 0x00000027ff277210 */ /* 0x000fc80000ffe4ff */
[----:B------:R-:W-:Y:S01]  /*4ff0*/  ISETP.NE.AND.EX P0, PT, R39, RZ, PT, P0 ;  /* 0x000000ff2700720c */ /* 0x000fe20003f05300 */
[----:B--2---:R-:W-:-:S04]  /*5000*/  IMAD.WIDE.U32 R36, R41, R31, R36 ;  /* 0x0000001f29247225 */ /* 0x004fc800078e0024 */
[----:B------:R-:W-:Y:S01]  /*5010*/  IMAD.MOV.U32 R8, RZ, RZ, R37 ;  /* 0x000000ffff087224 */ /* 0x000fe200078e0025 */
[----:B------:R0:W-:Y:S02]  /*5020*/  STL [R29], R36 ;  /* 0x000000241d007387 */ /* 0x0001e40000100800 */
[----:B0-----:R-:W-:-:S05]  /*5030*/  VIADD R29, R29, 0x4 ;  /* 0x000000041d1d7836 */ /* 0x001fca0000000000 */
[----:B------:R-:W-:Y:S05]  /*5040*/  @P0 BRA `(.L_x_41) ;  /* 0xfffffffc00c80947 */ /* 0x000fea000383ffff */
[C---:B------:R-:W-:Y:S01]  /*5050*/  LOP3.LUT P0, RZ, R33.reuse, 0xf800000, RZ, 0xc0, !PT ;  /* 0x0f80000021ff7812 */ /* 0x040fe2000780c0ff */
[----:B------:R-:W-:Y:S01]  /*5060*/  IMAD R36, R32, -0x4, R1 ;  /* 0xfffffffc20247824 */ /* 0x000fe200078e0201 */
[----:B------:R0:W-:Y:S04]  /*5070*/  STL [R1+0x18], R8 ;  /* 0x0000180801007387 */ /* 0x0001e80000100800 */
[----:B------:R-:W2:Y:S04]  /*5080*/  LDL R30, [R36+0x14] ;  /* 0x00001400241e7983 */ /* 0x000ea80000100800 */
[----:B------:R-:W2:Y:S04]  /*5090*/  LDL R29, [R36+0x18] ;  /* 0x00001800241d7983 */ /* 0x000ea80000100800 */
[----:B------:R-:W3:Y:S01]  /*50a0*/  @P0 LDL R31, [R36+0x10] ;  /* 0x00001000241f0983 */ /* 0x000ee20000100800 */
[----:B------:R-:W-:Y:S01]  /*50b0*/  UMOV UR6, 0x54442d19 ;  /* 0x54442d1900067882 */ /* 0x000fe20000000000 */
[----:B------:R-:W-:Y:S01]  /*50c0*/  UMOV UR7, 0x3bf921fb ;  /* 0x3bf921fb00077882 */ /* 0x000fe20000000000 */
[----:B------:R-:W-:-:S02]  /*50d0*/  ISETP.GE.AND P1, PT, R33, RZ, PT ;  /* 0x000000ff2100720c */ /* 0x000fc40003f26270 */
[-C--:B--2---:R-:W-:Y:S02]  /*50e0*/  SHF.L.W.U32.HI R29, R30, R40.reuse, R29 ;  /* 0x000000281e1d7219 */ /* 0x084fe40000010e1d */
[----:B---3--:R-:W-:-:S04]  /*50f0*/  @P0 SHF.L.W.U32.HI R30, R31, R40, R30 ;  /* 0x000000281f1e0219 */ /* 0x008fc80000010e1e */
[C-C-:B------:R-:W-:Y:S01]  /*5100*/  SHF.L.W.U32.HI R32, R30.reuse, 0x2, R29.reuse ;  /* 0x000000021e207819 */ /* 0x140fe20000010e1d */
[----:B------:R-:W-:Y:S01]  /*5110*/  IMAD.SHL.U32 R30, R30, 0x4, RZ ;  /* 0x000000041e1e7824 */ /* 0x000fe200078e00ff */
[----:B------:R-:W-:Y:S02]  /*5120*/  SHF.R.U32.HI R29, RZ, 0x1e, R29 ;  /* 0x0000001eff1d7819 */ /* 0x000fe4000001161d */
[----:B------:R-:W-:Y:S02]  /*5130*/  SHF.R.S32.HI R31, RZ, 0x1f, R32 ;  /* 0x0000001fff1f7819 */ /* 0x000fe40000011420 */
[C---:B------:R-:W-:Y:S02]  /*5140*/  LEA.HI R45, R32.reuse, R29, RZ, 0x1 ;  /* 0x0000001d202d7211 */ /* 0x040fe400078f08ff */
[C---:B------:R-:W-:Y:S02]  /*5150*/  LOP3.LUT R30, R31.reuse, R30, RZ, 0x3c, !PT ;  /* 0x0000001e1f1e7212 */ /* 0x040fe400078e3cff */
[----:B------:R-:W-:Y:S01]  /*5160*/  LOP3.LUT R31, R31, R32, RZ, 0x3c, !PT ;  /* 0x000000201f1f7212 */ /* 0x000fe200078e3cff */
[----:B0-----:R-:W-:Y:S01]  /*5170*/  IMAD.MOV R8, RZ, RZ, -R45 ;  /* 0x000000ffff087224 */ /* 0x001fe200078e0a2d */
[----:B------:R-:W-:-:S03]  /*5180*/  LOP3.LUT R33, R32, R33, RZ, 0x3c, !PT ;  /* 0x0000002120217212 */ /* 0x000fc600078e3cff */
[----:B------:R-:W-:Y:S01]  /*5190*/  @!P1 IMAD.MOV.U32 R45, RZ, RZ, R8 ;  /* 0x000000ffff2d9224 */ /* 0x000fe200078e0008 */
[----:B------:R-:W0:Y:S01]  /*51a0*/  I2F.F64.S64 R30, R30 ;  /* 0x0000001e001e7312 */ /* 0x000e220000301c00 */
[----:B------:R-:W-:Y:S01]  /*51b0*/  ISETP.GE.AND P0, PT, R33, RZ, PT ;  /* 0x000000ff2100720c */ /* 0x000fe20003f06270 */
[----:B0-----:R-:W-:-:S10]  /*51c0*/  DMUL R36, R30, UR6 ;  /* 0x000000061e247c28 */ /* 0x001fd40008000000 */
[----:B------:R-:W0:Y:S02]  /*51d0*/  F2F.F32.F64 R36, R36 ;  /* 0x0000002400247310 */ /* 0x000e240000301000 */
[----:B0-----:R-:W-:-:S07]  /*51e0*/  FSEL R44, -R36, R36, !P0 ;  /* 0x00000024242c7208 */ /* 0x001fce0004000100 */
.L_x_40:
[----:B------:R-:W-:Y:S05]  /*51f0*/  BSYNC B0 ;  /* 0x0000000000007941 */ /* 0x000fea0003800000 */
.L_x_39:
[C---:B------:R-:W-:Y:S01]  /*5200*/  LOP3.LUT R8, R45.reuse, 0x1, RZ, 0xc0, !PT ;  /* 0x000000012d087812 */ /* 0x040fe200078ec0ff */
[----:B------:R-:W-:Y:S01]  /*5210*/  FMUL.FTZ R33, R44, R44 ;  /* 0x0000002c2c217220 */ /* 0x000fe20000410000 */
[----:B------:R-:W-:Y:S01]  /*5220*/  IMAD.MOV.U32 R29, RZ, RZ, -0x46b2bead ;  /* 0xb94d4153ff1d7424 */ /* 0x000fe200078e00ff */
[----:B------:R-:W-:Y:S01]  /*5230*/  MOV R30, 0x3c0885e4 ;  /* 0x3c0885e4001e7802 */ /* 0x000fe20000000f00 */
[----:B------:R-:W-:Y:S01]  /*5240*/  IMAD.MOV.U32 R31, RZ, RZ, -0x41d55558 ;  /* 0xbe2aaaa8ff1f7424 */ /* 0x000fe200078e00ff */
[----:B------:R-:W-:Y:S01]  /*5250*/  ISETP.NE.U32.AND P0, PT, R8, 0x1, PT ;  /* 0x000000010800780c */ /* 0x000fe20003f05070 */
[----:B------:R-:W-:Y:S01]  /*5260*/  BSSY B0, `(.L_x_42) ;  /* 0x0000043000007945 */ /* 0x000fe20003800000 */
[----:B------:R-:W-:Y:S02]  /*5270*/  FSETP.GE.AND P2, PT, R60, 105615, PT ;  /* 0x47ce47803c00780b */ /* 0x000fe40003f46000 */
[----:B------:R-:W-:-:S09]  /*5280*/  LOP3.LUT P1, RZ, R45, 0x2, RZ, 0xc0, !PT ;  /* 0x000000022dff7812 */ /* 0x000fd2000782c0ff */
[----:B------:R-:W-:Y:S02]  /*5290*/  @!P0 IMAD.MOV.U32 R8, RZ, RZ, 0x37cbac00 ;  /* 0x37cbac00ff088424 */ /* 0x000fe400078e00ff */
[----:B------:R-:W-:Y:S02]  /*52a0*/  @!P0 IMAD.MOV.U32 R30, RZ, RZ, 0x3d2aaabb ;  /* 0x3d2aaabbff1e8424 */ /* 0x000fe400078e00ff */
[C---:B------:R-:W-:Y:S01]  /*52b0*/  @!P0 FFMA.FTZ R29, R33.reuse, R8, -0.0013887860113754868507 ;  /* 0xbab607ed211d8423 */ /* 0x040fe20000010008 */
[----:B------:R-:W-:Y:S01]  /*52c0*/  FSEL R8, R44, 1, P0 ;  /* 0x3f8000002c087808 */ /* 0x000fe20000000000 */
[----:B------:R-:W-:Y:S02]  /*52d0*/  @!P0 IMAD.MOV.U32 R31, RZ, RZ, -0x41000001 ;  /* 0xbeffffffff1f8424 */ /* 0x000fe400078e00ff */
[C---:B------:R-:W-:Y:S02]  /*52e0*/  FFMA.FTZ R30, R33.reuse, R29, R30 ;  /* 0x0000001d211e7223 */ /* 0x040fe4000001001e */
[----:B------:R-:W-:-:S02]  /*52f0*/  FFMA.FTZ R29, R33, R8, RZ ;  /* 0x00000008211d7223 */ /* 0x000fc400000100ff */
        /* <DEDUP_REMOVED lines=18> */
.L_x_44:
[----:B------:R-:W-:-:S04]  /*5420*/  IADD3 R30, P0, R39, UR6, RZ ;  /* 0x00000006271e7c10 */ /* 0x000fc8000ff1e0ff */
[----:B------:R-:W-:-:S06]  /*5430*/  IADD3.X R31, R40, UR7, RZ, P0, !PT ;  /* 0x00000007281f7c10 */ /* 0x000fcc00087fe4ff */
[----:B------:R-:W2:Y:S01]  /*5440*/  LDG.E.CONSTANT R31, desc[UR4][R30.64] ;  /* 0x000000041e1f7981 */ /* 0x000ea2000c1e9900 */
[----:B------:R-:W-:Y:S01]  /*5450*/  IADD3 R39, P1, R39, 0x4, RZ ;  /* 0x0000000427277810 */ /* 0x000fe20007f3e0ff */
[----:B------:R-:W-:-:S03]  /*5460*/  IMAD.MOV.U32 R33, RZ, RZ, RZ ;  /* 0x000000ffff217224 */ /* 0x000fc600078e00ff */
        /* <DEDUP_REMOVED lines=18> */
[----:B---3--:R-:W-:Y:S02]  /*5590*/  @P0 SHF.L.W.U32.HI R30, R31, R41, R30 ;  /* 0x000000291f1e0219 */ /* 0x008fe40000010e1e */
[--C-:B------:R-:W-:Y:S02]  /*55a0*/  SHF.R.U32.HI R36, RZ, 0x1e, R29.reuse ;  /* 0x0000001eff247819 */ /* 0x100fe4000001161d */
[C---:B------:R-:W-:Y:S01]  /*55b0*/  SHF.L.W.U32.HI R47, R30.reuse, 0x2, R29 ;  /* 0x000000021e2f7819 */ /* 0x040fe20000010e1d */
[----:B------:R-:W-:-:S03]  /*55c0*/  IMAD.SHL.U32 R30, R30, 0x4, RZ ;  /* 0x000000041e1e7824 */ /* 0x000fc600078e00ff */
[----:B------:R-:W-:Y:S02]  /*55d0*/  SHF.R.S32.HI R31, RZ, 0x1f, R47 ;  /* 0x0000001fff1f7819 */ /* 0x000fe4000001142f */
[----:B------:R-:W-:Y:S02]  /*55e0*/  LOP3.LUT R34, R47, R34, RZ, 0x3c, !PT ;  /* 0x000000222f227212 */ /* 0x000fe400078e3cff */
[C---:B------:R-:W-:Y:S02]  /*55f0*/  LOP3.LUT R30, R31.reuse, R30, RZ, 0x3c, !PT ;  /* 0x0000001e1f1e7212 */ /* 0x040fe400078e3cff */
[----:B------:R-:W-:Y:S02]  /*5600*/  LOP3.LUT R31, R31, R47, RZ, 0x3c, !PT ;  /* 0x0000002f1f1f7212 */ /* 0x000fe400078e3cff */
[----:B------:R-:W-:Y:S02]  /*5610*/  LEA.HI R47, R47, R36, RZ, 0x1 ;  /* 0x000000242f2f7211 */ /* 0x000fe400078f08ff */
[----:B------:R-:W-:-:S02]  /*5620*/  ISETP.GE.AND P0, PT, R34, RZ, PT ;  /* 0x000000ff2200720c */ /* 0x000fc40003f06270 */
[----:B------:R-:W0:Y:S01]  /*5630*/  I2F.F64.S64 R30, R30 ;  /* 0x0000001e001e7312 */ /* 0x000e220000301c00 */
[----:B------:R-:W-:-:S04]  /*5640*/  IMAD.MOV R29, RZ, RZ, -R47 ;  /* 0x000000ffff1d7224 */ /* 0x000fc800078e0a2f */
[----:B------:R-:W-:Y:S01]  /*5650*/  @!P1 IMAD.MOV.U32 R47, RZ, RZ, R29 ;  /* 0x000000ffff2f9224 */ /* 0x000fe200078e001d */
[----:B0-----:R-:W-:-:S10]  /*5660*/  DMUL R32, R30, UR6 ;  /* 0x000000061e207c28 */ /* 0x001fd40008000000 */
[----:B------:R-:W0:Y:S02]  /*5670*/  F2F.F32.F64 R32, R32 ;  /* 0x0000002000207310 */ /* 0x000e240000301000 */
[----:B0-----:R-:W-:-:S07]  /*5680*/  FSEL R46, -R32, R32, !P0 ;  /* 0x00000020202e7208 */ /* 0x001fce0004000100 */
.L_x_43:
[----:B------:R-:W-:Y:S05]  /*5690*/  BSYNC B0 ;  /* 0x0000000000007941 */ /* 0x000fea0003800000 */
.L_x_42:
[----:B------:R-:W-:Y:S01]  /*56a0*/  LOP3.LUT R29, R47, 0x1, RZ, 0xc0, !PT ;  /* 0x000000012f1d7812 */ /* 0x000fe200078ec0ff */
[----:B------:R-:W-:Y:S01]  /*56b0*/  FMUL.FTZ R34, R46, R46 ;  /* 0x0000002e2e227220 */ /* 0x000fe20000410000 */
[----:B------:R-:W-:Y:S01]  /*56c0*/  IMAD.MOV.U32 R30, RZ, RZ, -0x46b2bead ;  /* 0xb94d4153ff1e7424 */ /* 0x000fe200078e00ff */
[----:B------:R-:W-:Y:S01]  /*56d0*/  FSETP.GE.AND P2, PT, R54, 105615, PT ;  /* 0x47ce47803600780b */ /* 0x000fe20003f46000 */
[----:B------:R-:W-:Y:S01]  /*56e0*/  IMAD.MOV.U32 R31, RZ, RZ, 0x3c0885e4 ;  /* 0x3c0885e4ff1f7424 */ /* 0x000fe200078e00ff */
[----:B------:R-:W-:Y:S01]  /*56f0*/  ISETP.NE.U32.AND P0, PT, R29, 0x1, PT ;  /* 0x000000011d00780c */ /* 0x000fe20003f05070 */
[----:B------:R-:W-:Y:S01]  /*5700*/  IMAD.MOV.U32 R32, RZ, RZ, -0x41d55558 ;  /* 0xbe2aaaa8ff207424 */ /* 0x000fe200078e00ff */
[----:B------:R-:W-:Y:S01]  /*5710*/  LOP3.LUT P1, RZ, R47, 0x2, RZ, 0xc0, !PT ;  /* 0x000000022fff7812 */ /* 0x000fe2000782c0ff */
[----:B------:R-:W-:Y:S10]  /*5720*/  BSSY B0, `(.L_x_45) ;  /* 0x0000042000007945 */ /* 0x000ff40003800000 */
[----:B------:R-:W-:Y:S01]  /*5730*/  @!P0 MOV R29, 0x37cbac00 ;  /* 0x37cbac00001d8802 */ /* 0x000fe20000000f00 */
[----:B------:R-:W-:-:S02]  /*5740*/  @!P0 IMAD.MOV.U32 R31, RZ, RZ, 0x3d2aaabb ;  /* 0x3d2aaabbff1f8424 */ /* 0x000fc400078e00ff */
[----:B------:R-:W-:Y:S02]  /*5750*/  @!P0 IMAD.MOV.U32 R32, RZ, RZ, -0x41000001 ;  /* 0xbeffffffff208424 */ /* 0x000fe400078e00ff */
[----:B------:R-:W-:Y:S01]  /*5760*/  @!P0 FFMA.FTZ R30, R34, R29, -0.0013887860113754868507 ;  /* 0xbab607ed221e8423 */ /* 0x000fe2000001001d */
[----:B------:R-:W-:-:S03]  /*5770*/  FSEL R29, R46, 1, P0 ;  /* 0x3f8000002e1d7808 */ /* 0x000fc60000000000 */
        /* <DEDUP_REMOVED lines=20> */
.L_x_47:
[----:B------:R-:W-:-:S04]  /*58c0*/  IADD3 R36, P0, R33, UR6, RZ ;  /* 0x0000000621247c10 */ /* 0x000fc8000ff1e0ff */
[----:B------:R-:W-:-:S05]  /*58d0*/  IADD3.X R37, R34, UR7, RZ, P0, !PT ;  /* 0x0000000722257c10 */ /* 0x000fca00087fe4ff */
[----:B------:R0:W2:Y:S01]  /*58e0*/  LDG.E.CONSTANT R39, desc[UR4][R36.64] ;  /* 0x0000000424277981 */ /* 0x0000a2000c1e9900 */
[----:B------:R-:W-:-:S04]  /*58f0*/  IADD3 R33, P1, R33, 0x4, RZ ;  /* 0x0000000421217810 */ /* 0x000fc80007f3e0ff */
[----:B------:R-:W-:Y:S01]  /*5900*/  ISETP.NE.U32.AND P0, PT, R33, 0x18, PT ;  /* 0x000000182100780c */ /* 0x000fe20003f05070 */
[----:B------:R-:W-:Y:S02]  /*5910*/  IMAD.X R34, RZ, RZ, R34, P1 ;  /* 0x000000ffff227224 */ /* 0x000fe400008e0622 */
[----:B0-----:R-:W-:-:S03]  /*5920*/  IMAD.MOV.U32 R36, RZ, RZ, R30 ;  /* 0x000000ffff247224 */ /* 0x001fc600078e001e */
[----:B------:R-:W-:Y:S01]  /*5930*/  ISETP.NE.AND.EX P0, PT, R34, RZ, PT, P0 ;  /* 0x000000ff2200720c */ /* 0x000fe20003f05300 */
[----:B------:R-:W-:Y:S02]  /*5940*/  IMAD.MOV.U32 R37, RZ, RZ, RZ ;  /* 0x000000ffff257224 */ /* 0x000fe400078e00ff */
[----:B--2---:R-:W-:-:S05]  /*5950*/  IMAD.WIDE.U32 R38, R41, R39, R36 ;  /* 0x0000002729267225 */ /* 0x004fca00078e0024 */
[----:B------:R0:W-:Y:S01]  /*5960*/  STL [R31], R38 ;  /* 0x000000261f007387 */ /* 0x0001e20000100800 */
[----:B------:R-:W-:Y:S01]  /*5970*/  MOV R30, R39 ;  /* 0x00000027001e7202 */ /* 0x000fe20000000f00 */
[----:B0-----:R-:W-:-:S03]  /*5980*/  VIADD R31, R31, 0x4 ;  /* 0x000000041f1f7836 */ /* 0x001fc60000000000 */
        /* <DEDUP_REMOVED lines=27> */
.L_x_46:
[----:B------:R-:W-:Y:S05]  /*5b40*/  BSYNC B0 ;  /* 0x0000000000007941 */ /* 0x000fea0003800000 */
.L_x_45:
[C---:B------:R-:W-:Y:S01]  /*5b50*/  LOP3.LUT P1, RZ, R49.reuse, 0x2, RZ, 0xc0, !PT ;  /* 0x0000000231ff7812 */ /* 0x040fe2000782c0ff */
[----:B-----5:R-:W-:Y:S01]  /*5b60*/  HADD2.F32 R41, -RZ, R20.H0_H0 ;  /* 0x20000014ff297230 */ /* 0x020fe20000004100 */
[----:B------:R-:W-:Y:S01]  /*5b70*/  LOP3.LUT R49, R49, 0x1, RZ, 0xc0, !PT ;  /* 0x0000000131317812 */ /* 0x000fe200078ec0ff */
[----:B------:R-:W-:Y:S01]  /*5b80*/  HADD2.F32 R38, -RZ, R22.H1_H1 ;  /* 0x30000016ff267230 */ /* 0x000fe20000004100 */
[----:B------:R-:W-:Y:S01]  /*5b90*/  ULDC UR6, c[0x0][0x228] ;  /* 0x00008a0000067ab9 */ /* 0x000fe20000000800 */
[----:B------:R-:W-:Y:S01]  /*5ba0*/  HADD2.F32 R32, -RZ, R20.H1_H1 ;  /* 0x30000014ff207230 */ /* 0x000fe20000004100 */
[----:B------:R-:W-:Y:S01]  /*5bb0*/  ISETP.NE.U32.AND P0, PT, R49, 0x1, PT ;  /* 0x000000013100780c */ /* 0x000fe20003f05070 */
[----:B------:R-:W-:Y:S02]  /*5bc0*/  HADD2.F32 R43, -RZ, R22.H0_H0 ;  /* 0x20000016ff2b7230 */ /* 0x000fe40000004100 */
[----:B------:R-:W-:Y:S02]  /*5bd0*/  HADD2.F32 R44, -RZ, R23.H0_H0 ;  /* 0x20000017ff2c7230 */ /* 0x000fe40000004100 */
[----:B------:R-:W-:-:S02]  /*5be0*/  HADD2.F32 R40, -RZ, R23.H1_H1 ;  /* 0x30000017ff287230 */ /* 0x000fc40000004100 */
[----:B------:R-:W-:Y:S02]  /*5bf0*/  HADD2.F32 R33, -RZ, R14.H1_H1 ;  /* 0x3000000eff217230 */ /* 0x000fe40000004100 */
[----:B------:R-:W-:Y:S01]  /*5c00*/  @!P5 FADD R33, RZ, -R38 ;  /* 0x80000026ff21d221 */ /* 0x000fe20000000000 */
[----:B------:R-:W-:Y:S02]  /*5c10*/  HADD2.F32 R31, -RZ, R14.H0_H0 ;  /* 0x2000000eff1f7230 */ /* 0x000fe40000004100 */
[C---:B------:R-:W-:Y:S01]  /*5c20*/  FMUL.FTZ R38, R48.reuse, R48 ;  /* 0x0000003030267220 */ /* 0x040fe20000410000 */
[----:B------:R-:W-:Y:S02]  /*5c30*/  HADD2.F32 R39, -RZ, R12.H0_H0 ;  /* 0x2000000cff277230 */ /* 0x000fe40000004100 */
[----:B------:R-:W-:Y:S01]  /*5c40*/  @!P5 FADD R39, RZ, -R41 ;  /* 0x80000029ff27d221 */ /* 0x000fe20000000000 */
[----:B------:R-:W-:Y:S01]  /*5c50*/  HADD2.F32 R20, -RZ, R16.H1_H1 ;  /* 0x30000010ff147230 */ /* 0x000fe20000004100 */
[----:B------:R-:W-:Y:S01]  /*5c60*/  @!P0 MOV R41, 0x37cbac00 ;  /* 0x37cbac0000298802 */ /* 0x000fe20000000f00 */
[----:B------:R-:W-:Y:S01]  /*5c70*/  HADD2.F32 R23, -RZ, R16.H0_H0 ;  /* 0x20000010ff177230 */ /* 0x000fe20000004100 */
[----:B------:R-:W-:Y:S01]  /*5c80*/  FSEL R48, R48, 1, P0 ;  /* 0x3f80000030307808 */ /* 0x000fe20000000000 */
[----:B------:R-:W-:-:S02]  /*5c90*/  HADD2.F32 R14, -RZ, R17.H1_H1 ;  /* 0x30000011ff0e7230 */ /* 0x000fc40000004100 */
[----:B------:R-:W-:Y:S01]  /*5ca0*/  FMUL R28, R39, R28 ;  /* 0x0000001c271c7220 */ /* 0x000fe20000400000 */
[----:B------:R-:W-:Y:S02]  /*5cb0*/  HADD2.F32 R22, -RZ, R17.H0_H0 ;  /* 0x20000011ff167230 */ /* 0x000fe40000004100 */
[----:B------:R-:W-:Y:S01]  /*5cc0*/  @!P5 FADD R31, RZ, -R43 ;  /* 0x8000002bff1fd221 */ /* 0x000fe20000000000 */
[----:B------:R-:W-:Y:S02]  /*5cd0*/  HADD2.F32 R17, -RZ, R19.H1_H1 ;  /* 0x30000013ff117230 */ /* 0x000fe40000004100 */
[----:B------:R-:W-:Y:S01]  /*5ce0*/  FFMA.FTZ R39, R38, R48, RZ ;  /* 0x0000003026277223 */ /* 0x000fe200000100ff */
[----:B------:R-:W-:Y:S01]  /*5cf0*/  HADD2.F32 R16, -RZ, R19.H0_H0 ;  /* 0x20000013ff107230 */ /* 0x000fe20000004100 */
[----:B------:R-:W-:Y:S01]  /*5d00*/  LEA.HI R19, R51, R51, RZ, 0x5 ;  /* 0x0000003333137211 */ /* 0x000fe200078f28ff */
[----:B------:R-:W-:Y:S02]  /*5d10*/  HADD2.F32 R36, -RZ, R12.H1_H1 ;  /* 0x3000000cff247230 */ /* 0x000fe40000004100 */
[----:B------:R-:W-:Y:S01]  /*5d20*/  @!P5 FADD R36, RZ, -R32 ;  /* 0x80000020ff24d221 */ /* 0x000fe20000000000 */
[----:B------:R-:W-:Y:S01]  /*5d30*/  HADD2.F32 R34, -RZ, R21.H1_H1 ;  /* 0x30000015ff227230 */ /* 0x000fe20000004100 */
[----:B------:R-:W-:Y:S01]  /*5d40*/  LOP3.LUT R32, R19, 0x1ffffe0, RZ, 0xc0, !PT ;  /* 0x01ffffe013207812 */ /* 0x000fe200078ec0ff */
[----:B------:R-:W-:-:S02]  /*5d50*/  HADD2.F32 R37, -RZ, R13.H1_H1 ;  /* 0x3000000dff257230 */ /* 0x000fc40000004100 */
[----:B------:R-:W-:Y:S01]  /*5d60*/  FMUL R25, R36, R25 ;  /* 0x0000001924197220 */ /* 0x000fe20000400000 */
[----:B------:R-:W-:Y:S02]  /*5d70*/  HADD2.F32 R35, -RZ, R13.H0_H0 ;  /* 0x2000000dff237230 */ /* 0x000fe40000004100 */
[----:B------:R-:W-:Y:S01]  /*5d80*/  @!P5 FADD R37, RZ, -R34 ;  /* 0x80000022ff25d221 */ /* 0x000fe20000000000 */
[----:B------:R-:W-:Y:S02]  /*5d90*/  IMAD.MOV.U32 R12, RZ, RZ, -0x46b2bead ;  /* 0xb94d4153ff0c7424 */ /* 0x000fe400078e00ff */
[----:B------:R-:W-:Y:S01]  /*5da0*/  @!P0 FFMA.FTZ R12, R38, R41, -0.0013887860113754868507 ;  /* 0xbab607ed260c8423 */ /* 0x000fe20000010029 */
[----:B------:R-:W-:Y:S02]  /*5db0*/  IMAD.MOV.U32 R13, RZ, RZ, 0x3c0885e4 ;  /* 0x3c0885e4ff0d7424 */ /* 0x000fe400078e00ff */
[----:B------:R-:W-:Y:S01]  /*5dc0*/  FMUL R37, R37, R4 ;  /* 0x0000000425257220 */ /* 0x000fe20000400000 */
[----:B------:R-:W-:-:S02]  /*5dd0*/  @!P0 IMAD.MOV.U32 R13, RZ, RZ, 0x3d2aaabb ;  /* 0x3d2aaabbff0d8424 */ /* 0x000fc400078e00ff */
[----:B------:R-:W-:Y:S01]  /*5de0*/  FMUL R8, R33, R8 ;  /* 0x0000000821087220 */ /* 0x000fe20000400000 */
[----:B------:R-:W-:Y:S02]  /*5df0*/  HADD2.F32 R42, -RZ, R21.H0_H0 ;  /* 0x20000015ff2a7230 */ /* 0x000fe40000004100 */
[----:B------:R-:W-:Y:S01]  /*5e00*/  FMUL R31, R31, R6 ;  /* 0x000000061f1f7220 */ /* 0x000fe20000400000 */
[----:B------:R-:W-:Y:S02]  /*5e10*/  IMAD.IADD R34, R51, 0x1, -R32 ;  /* 0x0000000133227824 */ /* 0x000fe400078e0a20 */
[----:B------:R-:W-:Y:S01]  /*5e20*/  FFMA.FTZ R32, R38, R12, R13 ;  /* 0x0000000c26207223 */ /* 0x000fe2000001000d */
[----:B------:R-:W-:Y:S01]  /*5e30*/  IMAD.MOV.U32 R19, RZ, RZ, -0x41d55558 ;  /* 0xbe2aaaa8ff137424 */ /* 0x000fe200078e00ff */
[----:B------:R-:W0:Y:S01]  /*5e40*/  LDC.64 R12, c[0x0][0x220] ;  /* 0x00008800ff0c7b82 */ /* 0x000e220000000a00 */
[----:B------:R-:W-:Y:S02]  /*5e50*/  @!P0 IMAD.MOV.U32 R19, RZ, RZ, -0x41000001 ;  /* 0xbeffffffff138424 */ /* 0x000fe400078e00ff */
[----:B------:R-:W-:Y:S01]  /*5e60*/  @!P5 FADD R35, RZ, -R42 ;  /* 0x8000002aff23d221 */ /* 0x000fe20000000000 */
[----:B------:R-:W-:-:S02]  /*5e70*/  HADD2.F32 R21, -RZ, R15.H1_H1 ;  /* 0x3000000fff157230 */ /* 0x000fc40000004100 */
[----:B------:R-:W-:Y:S01]  /*5e80*/  @!P5 FADD R21, RZ, -R40 ;  /* 0x80000028ff15d221 */ /* 0x000fe20000000000 */
[----:B------:R-:W-:Y:S01]  /*5e90*/  FFMA.FTZ R19, R38, R32, R19 ;  /* 0x0000002026137223 */ /* 0x000fe20000010013 */
[----:B------:R-:W-:Y:S01]  /*5ea0*/  FMUL R35, R35, R2 ;  /* 0x0000000223237220 */ /* 0x000fe20000400000 */
[----:B------:R-:W-:Y:S02]  /*5eb0*/  HADD2.F32 R30, -RZ, R15.H0_H0 ;  /* 0x2000000fff1e7230 */ /* 0x000fe40000004100 */
[----:B------:R-:W-:Y:S01]  /*5ec0*/  @!P5 FADD R30, RZ, -R44 ;  /* 0x8000002cff1ed221 */ /* 0x000fe20000000000 */
[----:B------:R-:W-:Y:S01]  /*5ed0*/  FFMA.FTZ R2, R39, R19, R48 ;  /* 0x0000001327027223 */ /* 0x000fe20000010030 */
[----:B------:R-:W-:Y:S02]  /*5ee0*/  HADD2.F32 R15, -RZ, R18.H1_H1 ;  /* 0x30000012ff0f7230 */ /* 0x000fe40000004100 */
[----:B------:R-:W-:Y:S01]  /*5ef0*/  FFMA R23, R23, R0, R28 ;  /* 0x0000000017177223 */ /* 0x000fe2000000001c */
[----:B------:R-:W-:-:S02]  /*5f00*/  HADD2.F32 R18, -RZ, R18.H0_H0 ;  /* 0x20000012ff127230 */ /* 0x000fc40000004100 */
[----:B------:R-:W-:Y:S01]  /*5f10*/  @P1 FFMA.FTZ R2, R2, -1, RZ ;  /* 0xbf80000002021823 */ /* 0x000fe200000100ff */
[----:B------:R-:W-:Y:S01]  /*5f20*/  FMUL R29, R30, R29 ;  /* 0x0000001d1e1d7220 */ /* 0x000fe20000400000 */
[----:B------:R-:W-:Y:S02]  /*5f30*/  IMAD R27, R34, UR6, R27 ;  /* 0x00000006221b7c24 */ /* 0x000fe4000f8e021b */
[----:B------:R-:W-:Y:S01]  /*5f40*/  FFMA R20, R20, R3, R25 ;  /* 0x0000000314147223 */ /* 0x000fe20000000019 */
[----:B------:R-:W-:Y:S01]  /*5f50*/  FMUL R2, R21, R2 ;  /* 0x0000000215027220 */ /* 0x000fe20000400000 */
[----:B------:R-:W-:Y:S01]  /*5f60*/  FFMA R22, R22, R5, R35 ;  /* 0x0000000516167223 */ /* 0x000fe20000000023 */
[----:B------:R-:W-:Y:S01]  /*5f70*/  FFMA R37, R14, R7, R37 ;  /* 0x000000070e257223 */ /* 0x000fe20000000025 */
[----:B------:R-:W-:Y:S01]  /*5f80*/  FFMA R18, R18, R9, R31 ;  /* 0x0000000912127223 */ /* 0x000fe2000000001f */
[----:B------:R-:W-:Y:S01]  /*5f90*/  FFMA R15, R15, R10, R8 ;  /* 0x0000000a0f0f7223 */ /* 0x000fe20000000008 */
[----:B------:R-:W-:Y:S01]  /*5fa0*/  FFMA R16, R16, R11, R29 ;  /* 0x0000000b10107223 */ /* 0x000fe2000000001d */
[----:B------:R-:W-:Y:S01]  /*5fb0*/  FFMA R17, R17, R24, R2 ;  /* 0x0000001811117223 */ /* 0x000fe20000000002 */
[----:B------:R-:W-:Y:S01]  /*5fc0*/  IMAD R27, R27, 0x80, R26 ;  /* 0x000000801b1b7824 */ /* 0x000fe200078e021a */
[----:B------:R-:W-:-:S02]  /*5fd0*/  F2FP.F16.F32.PACK_AB R20, R20, R23 ;  /* 0x000000171414723e */ /* 0x000fc400000000ff */
[----:B------:R-:W-:Y:S01]  /*5fe0*/  F2FP.F16.F32.PACK_AB R21, R37, R22 ;  /* 0x000000162515723e */ /* 0x000fe200000000ff */
[----:B0-----:R-:W-:Y:S01]  /*5ff0*/  IMAD.WIDE R12, R27, 0x2, R12 ;  /* 0x000000021b0c7825 */ /* 0x001fe200078e020c */
[----:B------:R-:W-:Y:S02]  /*6000*/  F2FP.F16.F32.PACK_AB R22, R15, R18 ;  /* 0x000000120f16723e */ /* 0x000fe400000000ff */
[----:B------:R-:W-:-:S05]  /*6010*/  F2FP.F16.F32.PACK_AB R23, R17, R16 ;  /* 0x000000101117723e */ /* 0x000fca00000000ff */
[----:B------:R-:W-:Y:S01]  /*6020*/  STG.E.128 desc[UR4][R12.64], R20 ;  /* 0x000000140c007986 */ /* 0x000fe2000c101d04 */
[----:B------:R-:W-:Y:S05]  /*6030*/  EXIT ;  /* 0x000000000000794d */ /* 0x000fea0003800000 */
.L_x_48:
[----:B------:R-:W-:-:S00]  /*6040*/  BRA `(.L_x_48) ;  /* 0xfffffffc00fc7947 */ /* 0x000fc0000383ffff */
[----:B------:R-:W-:-:S00]  /*6050*/  NOP ;  /* 0x0000000000007918 */ /* 0x000fc00000000000 */
        /* <DEDUP_REMOVED lines=10> */
.L_x_49:


//--------------------- .nv.global.init           --------------------------
	.section	.nv.global.init,"aw",@progbits
	.align	4
.nv.global.init:
	.type		__cudart_i2opi_f,@object
	.size		__cudart_i2opi_f,(_$_str - __cudart_i2opi_f)
__cudart_i2opi_f:
        /*0000*/ 	.byte	0x41, 0x90, 0x43, 0x3c, 0x99, 0x95, 0x62, 0xdb, 0xc0, 0xdd, 0x34, 0xf5, 0xd1, 0x57, 0x27, 0xfc
        /*0010*/ 	.byte	0x29, 0x15, 0x44, 0x4e, 0x6e, 0x83, 0xf9, 0xa2
	.type		_$_str,@object
	.size		_$_str,(.L_0 - _$_str)
_$_str:
        /*0018*/ 	.byte	0x5f, 0x5f, 0x43, 0x55, 0x44, 0x41, 0x5f, 0x46, 0x54, 0x5a, 0x00
.L_0:


//--------------------- .nv.constant0.triton_poi_fused_add_cat_clone_mul_4 --------------------------
	.section	.nv.constant0.triton_poi_fused_add_cat_clone_mul_4,"a",@progbits
	.sectionflags	@""
	.align	4
.nv.constant0.triton_poi_fused_add_cat_clone_mul_4:
	.zero		568
